	.target	sm_90a

	.elftype	@"ET_EXEC"


//--------------------- .note.nv.tkinfo           --------------------------
	.section	.note.nv.tkinfo,"",@"SHT_NOTE"
	.sectionflags	@"SHF_NOTE_NV_TKINFO"
	.tkinfo
        /*0018*/ 	.word	0x00000002
        /*0030*/ 	.string	""
        /*0030*/ 	.string	"ptxas"
        /*0030*/ 	.string	"Cuda compilation tools, release 13.0, V13.0.88"
        /*0030*/ 	.string	"Build cuda_13.0.r13.0/compiler.36424714_0"
        /*0030*/ 	.string	"-arch sm_90a -m 64 "



//--------------------- .note.nv.cuinfo           --------------------------
	.section	.note.nv.cuinfo,"",@"SHT_NOTE"
	.sectionflags	@"SHF_NOTE_NV_CUINFO"
        /*0018*/ 	.short	0x0002
        /*001a*/ 	.short	0x005a
        /*001c*/ 	.short	0x0082
	.zero		2


//--------------------- .nv.info                  --------------------------
	.section	.nv.info,"",@"SHT_CUDA_INFO"
	.align	4


	//----- nvinfo : EIATTR_REGCOUNT
	.align		4
        /*0000*/ 	.byte	0x04, 0x2f
        /*0002*/ 	.short	(.L_12 - .L_11)
	.align		4
.L_11:
        /*0004*/ 	.word	index@(_ZN7cutlass13device_kernelINS_4gemm6kernel13GemmUniversalIN4cute5tupleIJiiiiEEENS1_10collective13CollectiveMmaINS1_37MainloopSm90TmaGmmaWarpSpecializedFP8ILi5ENS5_IJNS4_1CILi1EEENSA_ILi2EEESB_EEENS1_35KernelTmaWarpSpecializedCooperativeEEENS5_IJNSA_ILi128EEENSA_ILi64EEENSA_ILi32EEEEEENS_12float_e4m3_tENS5_IJlSB_lEEESK_SL_NS4_8TiledMMAINS4_8MMA_AtomIJNS4_4SM904GMMA30MMA_64x64x32_F32E4M3E4M3_SS_TNILNSP_7ScaleInE1ELSR_1EEEEEENS4_6LayoutINS5_IJSC_SB_SB_EEENS5_IJSB_NSA_ILi0EEESW_EEEEENS5_IJNS4_10UnderscoreESZ_SZ_EEEEENS4_23SM90_TMA_LOAD_MULTICASTENS4_14ComposedLayoutINS4_7SwizzleILi1ELi4ELi3EEENS4_18smem_ptr_flag_bitsILi8EEENSU_INS5_IJNSA_ILi8EEESI_EEENS5_IJSI_SB_EEEEEEEvNS4_8identityENS4_13SM90_TMA_LOADES1C_vS1D_EENS_8epilogue10collective6detail29Sm90TmaWarpSpecializedAdapterINS1H_15DefaultEpilogueISK_SL_SL_NS1G_6thread17LinearCombinationISK_Li1EffLNS1L_9ScaleType4KindE0ELNS_15FloatRoundStyleE2ESK_EENS1_15EpilogueDefaultEEEEEvvEEEEvNT_6ParamsE)
        /*0008*/ 	.word	0x000000a8


	//----- nvinfo : EIATTR_FRAME_SIZE
	.align		4
.L_12:
        /*000c*/ 	.byte	0x04, 0x11
        /*000e*/ 	.short	(.L_14 - .L_13)
	.align		4
.L_13:
        /*0010*/ 	.word	index@(_ZN7cutlass13device_kernelINS_4gemm6kernel13GemmUniversalIN4cute5tupleIJiiiiEEENS1_10collective13CollectiveMmaINS1_37MainloopSm90TmaGmmaWarpSpecializedFP8ILi5ENS5_IJNS4_1CILi1EEENSA_ILi2EEESB_EEENS1_35KernelTmaWarpSpecializedCooperativeEEENS5_IJNSA_ILi128EEENSA_ILi64EEENSA_ILi32EEEEEENS_12float_e4m3_tENS5_IJlSB_lEEESK_SL_NS4_8TiledMMAINS4_8MMA_AtomIJNS4_4SM904GMMA30MMA_64x64x32_F32E4M3E4M3_SS_TNILNSP_7ScaleInE1ELSR_1EEEEEENS4_6LayoutINS5_IJSC_SB_SB_EEENS5_IJSB_NSA_ILi0EEESW_EEEEENS5_IJNS4_10UnderscoreESZ_SZ_EEEEENS4_23SM90_TMA_LOAD_MULTICASTENS4_14ComposedLayoutINS4_7SwizzleILi1ELi4ELi3EEENS4_18smem_ptr_flag_bitsILi8EEENSU_INS5_IJNSA_ILi8EEESI_EEENS5_IJSI_SB_EEEEEEEvNS4_8identityENS4_13SM90_TMA_LOADES1C_vS1D_EENS_8epilogue10collective6detail29Sm90TmaWarpSpecializedAdapterINS1H_15DefaultEpilogueISK_SL_SL_NS1G_6thread17LinearCombinationISK_Li1EffLNS1L_9ScaleType4KindE0ELNS_15FloatRoundStyleE2ESK_EENS1_15EpilogueDefaultEEEEEvvEEEEvNT_6ParamsE)
        /*0014*/ 	.word	0x00000000


	//----- nvinfo : EIATTR_MIN_STACK_SIZE
	.align		4
.L_14:
        /*0018*/ 	.byte	0x04, 0x12
        /*001a*/ 	.short	(.L_16 - .L_15)
	.align		4
.L_15:
        /*001c*/ 	.word	index@(_ZN7cutlass13device_kernelINS_4gemm6kernel13GemmUniversalIN4cute5tupleIJiiiiEEENS1_10collective13CollectiveMmaINS1_37MainloopSm90TmaGmmaWarpSpecializedFP8ILi5ENS5_IJNS4_1CILi1EEENSA_ILi2EEESB_EEENS1_35KernelTmaWarpSpecializedCooperativeEEENS5_IJNSA_ILi128EEENSA_ILi64EEENSA_ILi32EEEEEENS_12float_e4m3_tENS5_IJlSB_lEEESK_SL_NS4_8TiledMMAINS4_8MMA_AtomIJNS4_4SM904GMMA30MMA_64x64x32_F32E4M3E4M3_SS_TNILNSP_7ScaleInE1ELSR_1EEEEEENS4_6LayoutINS5_IJSC_SB_SB_EEENS5_IJSB_NSA_ILi0EEESW_EEEEENS5_IJNS4_10UnderscoreESZ_SZ_EEEEENS4_23SM90_TMA_LOAD_MULTICASTENS4_14ComposedLayoutINS4_7SwizzleILi1ELi4ELi3EEENS4_18smem_ptr_flag_bitsILi8EEENSU_INS5_IJNSA_ILi8EEESI_EEENS5_IJSI_SB_EEEEEEEvNS4_8identityENS4_13SM90_TMA_LOADES1C_vS1D_EENS_8epilogue10collective6detail29Sm90TmaWarpSpecializedAdapterINS1H_15DefaultEpilogueISK_SL_SL_NS1G_6thread17LinearCombinationISK_Li1EffLNS1L_9ScaleType4KindE0ELNS_15FloatRoundStyleE2ESK_EENS1_15EpilogueDefaultEEEEEvvEEEEvNT_6ParamsE)
        /*0020*/ 	.word	0x00000000
.L_16:


//--------------------- .nv.compat                --------------------------
	.section	.nv.compat,"",@"SHT_CUDA_COMPAT_INFO"
	.align	4
        /*0000*/ 	.byte	0x02, 0x09, 0x01, 0x00, 0x02, 0x02, 0x04, 0x00, 0x02, 0x05, 0x05, 0x00, 0x03, 0x07, 0x01, 0x01
        /*0010*/ 	.byte	0x02, 0x03, 0x01, 0x00, 0x02, 0x06, 0x01, 0x00, 0x04, 0x0b, 0x08, 0x00, 0x00, 0x00, 0x00, 0x00
        /*0020*/ 	.byte	0x00, 0x00, 0x00, 0x00


//--------------------- .nv.info._ZN7cutlass13device_kernelINS_4gemm6kernel13GemmUniversalIN4cute5tupleIJiiiiEEENS1_10collective13CollectiveMmaINS1_37MainloopSm90TmaGmmaWarpSpecializedFP8ILi5ENS5_IJNS4_1CILi1EEENSA_ILi2EEESB_EEENS1_35KernelTmaWarpSpecializedCooperativeEEENS5_IJNSA_ILi128EEENSA_ILi64EEENSA_ILi32EEEEEENS_12float_e4m3_tENS5_IJlSB_lEEESK_SL_NS4_8TiledMMAINS4_8MMA_AtomIJNS4_4SM904GMMA30MMA_64x64x32_F32E4M3E4M3_SS_TNILNSP_7ScaleInE1ELSR_1EEEEEENS4_6LayoutINS5_IJSC_SB_SB_EEENS5_IJSB_NSA_ILi0EEESW_EEEEENS5_IJNS4_10UnderscoreESZ_SZ_EEEEENS4_23SM90_TMA_LOAD_MULTICASTENS4_14ComposedLayoutINS4_7SwizzleILi1ELi4ELi3EEENS4_18smem_ptr_flag_bitsILi8EEENSU_INS5_IJNSA_ILi8EEESI_EEENS5_IJSI_SB_EEEEEEEvNS4_8identityENS4_13SM90_TMA_LOADES1C_vS1D_EENS_8epilogue10collective6detail29Sm90TmaWarpSpecializedAdapterINS1H_15DefaultEpilogueISK_SL_SL_NS1G_6thread17LinearCombinationISK_Li1EffLNS1L_9ScaleType4KindE0ELNS_15FloatRoundStyleE2ESK_EENS1_15EpilogueDefaultEEEEEvvEEEEvNT_6ParamsE --------------------------
	.section	.nv.info._ZN7cutlass13device_kernelINS_4gemm6kernel13GemmUniversalIN4cute5tupleIJiiiiEEENS1_10collective13CollectiveMmaINS1_37MainloopSm90TmaGmmaWarpSpecializedFP8ILi5ENS5_IJNS4_1CILi1EEENSA_ILi2EEESB_EEENS1_35KernelTmaWarpSpecializedCooperativeEEENS5_IJNSA_ILi128EEENSA_ILi64EEENSA_ILi32EEEEEENS_12float_e4m3_tENS5_IJlSB_lEEESK_SL_NS4_8TiledMMAINS4_8MMA_AtomIJNS4_4SM904GMMA30MMA_64x64x32_F32E4M3E4M3_SS_TNILNSP_7ScaleInE1ELSR_1EEEEEENS4_6LayoutINS5_IJSC_SB_SB_EEENS5_IJSB_NSA_ILi0EEESW_EEEEENS5_IJNS4_10UnderscoreESZ_SZ_EEEEENS4_23SM90_TMA_LOAD_MULTICASTENS4_14ComposedLayoutINS4_7SwizzleILi1ELi4ELi3EEENS4_18smem_ptr_flag_bitsILi8EEENSU_INS5_IJNSA_ILi8EEESI_EEENS5_IJSI_SB_EEEEEEEvNS4_8identityENS4_13SM90_TMA_LOADES1C_vS1D_EENS_8epilogue10collective6detail29Sm90TmaWarpSpecializedAdapterINS1H_15DefaultEpilogueISK_SL_SL_NS1G_6thread17LinearCombinationISK_Li1EffLNS1L_9ScaleType4KindE0ELNS_15FloatRoundStyleE2ESK_EENS1_15EpilogueDefaultEEEEEvvEEEEvNT_6ParamsE,"",@"SHT_CUDA_INFO"
	.sectionflags	@""
	.align	4


	//----- nvinfo : EIATTR_CUDA_API_VERSION
	.align		4
        /*0000*/ 	.byte	0x04, 0x37
        /*0002*/ 	.short	(.L_18 - .L_17)
.L_17:
        /*0004*/ 	.word	0x00000082


	//----- nvinfo : EIATTR_KPARAM_INFO
	.align		4
.L_18:
        /*0008*/ 	.byte	0x04, 0x17
        /*000a*/ 	.short	(.L_20 - .L_19)
.L_19:
        /*000c*/ 	.word	0x00000000
        /*0010*/ 	.short	0x0000
        /*0012*/ 	.short	0x0070
        /*0014*/ 	.byte	0x00, 0xf0, 0x01, 0x10


	//----- nvinfo : EIATTR_SPARSE_MMA_MASK
	.align		4
.L_20:
        /*0018*/ 	.byte	0x03, 0x50
        /*001a*/ 	.short	0x0000


	//----- nvinfo : EIATTR_MAXREG_COUNT
	.align		4
        /*001c*/ 	.byte	0x03, 0x1b
        /*001e*/ 	.short	0x00a8


	//----- nvinfo : EIATTR_NUM_BARRIERS
	.align		4
        /*0020*/ 	.byte	0x02, 0x4c
        /*0022*/ 	.byte	0x01
	.zero		1


	//----- nvinfo : EIATTR_MERCURY_ISA_VERSION
	.align		4
        /*0024*/ 	.byte	0x03, 0x5f
        /*0026*/ 	.short	0x0101


	//----- nvinfo : EIATTR_INT_WARP_WIDE_INSTR_OFFSETS
	.align		4
        /*0028*/ 	.byte	0x04, 0x31
        /*002a*/ 	.short	(.L_22 - .L_21)


	//   ....[0]....
.L_21:
        /*002c*/ 	.word	0x00000460


	//   ....[1]....
        /*0030*/ 	.word	0x00000480


	//   ....[2]....
        /*0034*/ 	.word	0x00000660


	//----- nvinfo : EIATTR_COOP_GROUP_MASK_REGIDS
	.align		4
.L_22:
        /*0038*/ 	.byte	0x04, 0x29
        /*003a*/ 	.short	(.L_24 - .L_23)


	//   ....[0]....
.L_23:
        /*003c*/ 	.word	0xffffffff


	//   ....[1]....
        /*0040*/ 	.word	0xffffffff


	//   ....[2]....
        /*0044*/ 	.word	0xffffffff


	//   ....[3]....
        /*0048*/ 	.word	0xffffffff


	//   ....[4]....
        /*004c*/ 	.word	0xffffffff


	//   ....[5]....
        /*0050*/ 	.word	0xffffffff


	//----- nvinfo : EIATTR_COOP_GROUP_INSTR_OFFSETS
	.align		4
.L_24:
        /*0054*/ 	.byte	0x04, 0x28
        /*0056*/ 	.short	(.L_26 - .L_25)


	//   ....[0]....
.L_25:
        /*0058*/ 	.word	0x00000060


	//   ....[1]....
        /*005c*/ 	.word	0x00000070


	//   ....[2]....
        /*0060*/ 	.word	0x00000130


	//   ....[3]....
        /*0064*/ 	.word	0x000002e0


	//   ....[4]....
        /*0068*/ 	.word	0x00000790


	//   ....[5]....
        /*006c*/ 	.word	0x00001200


	//----- nvinfo : EIATTR_REG_RECONFIG
	.align		4
.L_26:
        /*0070*/ 	.byte	0x01, 0x54
	.zero		2


	//----- nvinfo : EIATTR_MBARRIER_INSTR_OFFSETS
	.align		4
        /*0074*/ 	.byte	0x04, 0x39
        /*0076*/ 	.short	(.L_28 - .L_27)


	//   ....[0]....
.L_27:
        /*0078*/ 	.word	0x00000230
        /*007c*/ 	.word	0x000000ff
        /*0080*/ 	.word	0x00000000
        /*0084*/ 	.short	0x0100
        /*0086*/ 	.byte	0x08
	.zero		1


	//   ....[1]....
        /*0088*/ 	.word	0x00000240
        /*008c*/ 	.word	0x000000ff
        /*0090*/ 	.word	0x00000028
        /*0094*/ 	.short	0x0100
        /*0096*/ 	.byte	0x08
	.zero		1


	//   ....[2]....
        /*0098*/ 	.word	0x00000250
        /*009c*/ 	.word	0x000000ff
        /*00a0*/ 	.word	0x00000008
        /*00a4*/ 	.short	0x0100
        /*00a6*/ 	.byte	0x08
	.zero		1


	//   ....[3]....
        /*00a8*/ 	.word	0x00000260
        /*00ac*/ 	.word	0x000000ff
        /*00b0*/ 	.word	0x00000030
        /*00b4*/ 	.short	0x0100
        /*00b6*/ 	.byte	0x08
	.zero		1


	//   ....[4]....
        /*00b8*/ 	.word	0x00000270
        /*00bc*/ 	.word	0x000000ff
        /*00c0*/ 	.word	0x00000010
        /*00c4*/ 	.short	0x0100
        /*00c6*/ 	.byte	0x08
	.zero		1


	//   ....[5]....
        /*00c8*/ 	.word	0x00000280
        /*00cc*/ 	.word	0x000000ff
        /*00d0*/ 	.word	0x00000038
        /*00d4*/ 	.short	0x0100
        /*00d6*/ 	.byte	0x08
	.zero		1


	//   ....[6]....
        /*00d8*/ 	.word	0x00000290
        /*00dc*/ 	.word	0x000000ff
        /*00e0*/ 	.word	0x00000018
        /*00e4*/ 	.short	0x0100
        /*00e6*/ 	.byte	0x08
	.zero		1


	//   ....[7]....
        /*00e8*/ 	.word	0x000002a0
        /*00ec*/ 	.word	0x000000ff
        /*00f0*/ 	.word	0x00000040
        /*00f4*/ 	.short	0x0100
        /*00f6*/ 	.byte	0x08
	.zero		1


	//   ....[8]....
        /*00f8*/ 	.word	0x000002b0
        /*00fc*/ 	.word	0x000000ff
        /*0100*/ 	.word	0x00000020
        /*0104*/ 	.short	0x0100
        /*0106*/ 	.byte	0x08
	.zero		1


	//   ....[9]....
        /*0108*/ 	.word	0x000002c0
        /*010c*/ 	.word	0x000000ff
        /*0110*/ 	.word	0x00000048
        /*0114*/ 	.short	0x0100
        /*0116*/ 	.byte	0x08
	.zero		1


	//   ....[10]....
        /*0118*/ 	.word	0x000006e0
        /*011c*/ 	.word	0x000000ff
        /*0120*/ 	.word	0x00000060
        /*0124*/ 	.short	0x0100
        /*0126*/ 	.byte	0x06
	.zero		1


	//   ....[11]....
        /*0128*/ 	.word	0x00000740
        /*012c*/ 	.word	0x000000ff
        /*0130*/ 	.word	0x00000068
        /*0134*/ 	.short	0x0100
        /*0136*/ 	.byte	0x06
	.zero		1


	//   ....[12]....
        /*0138*/ 	.word	0x00001530
        /*013c*/ 	.word	0x000000ff
        /*0140*/ 	.word	0x00000000
        /*0144*/ 	.short	0x010a
        /*0146*/ 	.byte	0x06
	.zero		1


	//   ....[13]....
        /*0148*/ 	.word	0x00001570
        /*014c*/ 	.word	0x000000ff
        /*0150*/ 	.word	0x00000000
        /*0154*/ 	.short	0x010a
        /*0156*/ 	.byte	0x06
	.zero		1


	//   ....[14]....
        /*0158*/ 	.word	0x00001b50
        /*015c*/ 	.word	0x000000ff
        /*0160*/ 	.word	0x00000000
        /*0164*/ 	.short	0x010a
        /*0166*/ 	.byte	0x0c
	.zero		1


	//   ....[15]....
        /*0168*/ 	.word	0x00001b90
        /*016c*/ 	.word	0x000000ff
        /*0170*/ 	.word	0x00000000
        /*0174*/ 	.short	0x010a
        /*0176*/ 	.byte	0x0c
	.zero		1


	//   ....[16]....
        /*0178*/ 	.word	0x00001f70
        /*017c*/ 	.word	0x0000000d
        /*0180*/ 	.word	0x00000000
        /*0184*/ 	.short	0x0101
        /*0186*/ 	.byte	0x3f
	.zero		1


	//   ....[17]....
        /*0188*/ 	.word	0x000023f0
        /*018c*/ 	.word	0x00000008
        /*0190*/ 	.word	0x00000000
        /*0194*/ 	.short	0x0101
        /*0196*/ 	.byte	0x3f
	.zero		1


	//   ....[18]....
        /*0198*/ 	.word	0x00005ca0
        /*019c*/ 	.word	0x00000012
        /*01a0*/ 	.word	0x00000028
        /*01a4*/ 	.short	0x010a
        /*01a6*/ 	.byte	0x3f
	.zero		1


	//   ....[19]....
        /*01a8*/ 	.word	0x00006030
        /*01ac*/ 	.word	0x00000008
        /*01b0*/ 	.word	0x00000068
        /*01b4*/ 	.short	0x0101
        /*01b6*/ 	.byte	0x3f
	.zero		1


	//   ....[20]....
        /*01b8*/ 	.word	0x00006740
        /*01bc*/ 	.word	0x00000007
        /*01c0*/ 	.word	0x00000000
        /*01c4*/ 	.short	0x010a
        /*01c6*/ 	.byte	0x3f
	.zero		1


	//   ....[21]....
        /*01c8*/ 	.word	0x000067c0
        /*01cc*/ 	.word	0x00000008
        /*01d0*/ 	.word	0x00000000
        /*01d4*/ 	.short	0x010a
        /*01d6*/ 	.byte	0x3f
	.zero		1


	//   ....[22]....
        /*01d8*/ 	.word	0x00006850
        /*01dc*/ 	.word	0x00000009
        /*01e0*/ 	.word	0x00000000
        /*01e4*/ 	.short	0x010a
        /*01e6*/ 	.byte	0x3f
	.zero		1


	//   ....[23]....
        /*01e8*/ 	.word	0x000068e0
        /*01ec*/ 	.word	0x00000006
        /*01f0*/ 	.word	0x00000000
        /*01f4*/ 	.short	0x010a
        /*01f6*/ 	.byte	0x3f
	.zero		1


	//   ....[24]....
        /*01f8*/ 	.word	0x00006970
        /*01fc*/ 	.word	0x00000003
        /*0200*/ 	.word	0x00000000
        /*0204*/ 	.short	0x010a
        /*0206*/ 	.byte	0x3f
	.zero		1


	//   ....[25]....
        /*0208*/ 	.word	0x000069e0
        /*020c*/ 	.word	0x00000009
        /*0210*/ 	.word	0x00000000
        /*0214*/ 	.short	0x010a
        /*0216*/ 	.byte	0x3f
	.zero		1


	//   ....[26]....
        /*0218*/ 	.word	0x00006a40
        /*021c*/ 	.word	0x0000000d
        /*0220*/ 	.word	0x00000000
        /*0224*/ 	.short	0x010a
        /*0226*/ 	.byte	0x3f
	.zero		1


	//   ....[27]....
        /*0228*/ 	.word	0x00006b10
        /*022c*/ 	.word	0x00000012
        /*0230*/ 	.word	0x00000028
        /*0234*/ 	.short	0x010a
        /*0236*/ 	.byte	0x3f
	.zero		1


	//   ....[28]....
        /*0238*/ 	.word	0x00006be0
        /*023c*/ 	.word	0x00000007
        /*0240*/ 	.word	0x00000000
        /*0244*/ 	.short	0x010a
        /*0246*/ 	.byte	0x3f
	.zero		1


	//   ....[29]....
        /*0248*/ 	.word	0x00006c30
        /*024c*/ 	.word	0x00000008
        /*0250*/ 	.word	0x00000000
        /*0254*/ 	.short	0x010a
        /*0256*/ 	.byte	0x3f
	.zero		1


	//   ....[30]....
        /*0258*/ 	.word	0x00006c80
        /*025c*/ 	.word	0x00000009
        /*0260*/ 	.word	0x00000000
        /*0264*/ 	.short	0x010a
        /*0266*/ 	.byte	0x3f
	.zero		1


	//   ....[31]....
        /*0268*/ 	.word	0x00006cd0
        /*026c*/ 	.word	0x00000006
        /*0270*/ 	.word	0x00000000
        /*0274*/ 	.short	0x010a
        /*0276*/ 	.byte	0x3f
	.zero		1


	//----- nvinfo : EIATTR_NUM_MBARRIERS
	.align		4
.L_28:
        /*0278*/ 	.byte	0x03, 0x38
        /*027a*/ 	.short	0x000c


	//----- nvinfo : EIATTR_EXIT_INSTR_OFFSETS
	.align		4
        /*027c*/ 	.byte	0x04, 0x1c
        /*027e*/ 	.short	(.L_30 - .L_29)


	//   ....[0]....
.L_29:
        /*0280*/ 	.word	0x000008f0


	//   ....[1]....
        /*0284*/ 	.word	0x000010d0


	//   ....[2]....
        /*0288*/ 	.word	0x000053c0


	//   ....[3]....
        /*028c*/ 	.word	0x00005920


	//   ....[4]....
        /*0290*/ 	.word	0x000069c0


	//----- nvinfo : EIATTR_MAX_THREADS
	.align		4
.L_30:
        /*0294*/ 	.byte	0x04, 0x05
        /*0296*/ 	.short	(.L_32 - .L_31)
.L_31:
        /*0298*/ 	.word	0x00000180
        /*029c*/ 	.word	0x00000001
        /*02a0*/ 	.word	0x00000001


	//----- nvinfo : EIATTR_CRS_STACK_SIZE
	.align		4
.L_32:
        /*02a4*/ 	.byte	0x04, 0x1e
        /*02a6*/ 	.short	(.L_34 - .L_33)
.L_33:
        /*02a8*/ 	.word	0x00000000


	//----- nvinfo : EIATTR_CBANK_PARAM_SIZE
	.align		4
.L_34:
        /*02ac*/ 	.byte	0x03, 0x19
        /*02ae*/ 	.short	0x0470


	//----- nvinfo : EIATTR_PARAM_CBANK
	.align		4
        /*02b0*/ 	.byte	0x04, 0x0a
        /*02b2*/ 	.short	(.L_36 - .L_35)
	.align		4
.L_35:
        /*02b4*/ 	.word	index@(.nv.constant0._ZN7cutlass13device_kernelINS_4gemm6kernel13GemmUniversalIN4cute5tupleIJiiiiEEENS1_10collective13CollectiveMmaINS1_37MainloopSm90TmaGmmaWarpSpecializedFP8ILi5ENS5_IJNS4_1CILi1EEENSA_ILi2EEESB_EEENS1_35KernelTmaWarpSpecializedCooperativeEEENS5_IJNSA_ILi128EEENSA_ILi64EEENSA_ILi32EEEEEENS_12float_e4m3_tENS5_IJlSB_lEEESK_SL_NS4_8TiledMMAINS4_8MMA_AtomIJNS4_4SM904GMMA30MMA_64x64x32_F32E4M3E4M3_SS_TNILNSP_7ScaleInE1ELSR_1EEEEEENS4_6LayoutINS5_IJSC_SB_SB_EEENS5_IJSB_NSA_ILi0EEESW_EEEEENS5_IJNS4_10UnderscoreESZ_SZ_EEEEENS4_23SM90_TMA_LOAD_MULTICASTENS4_14ComposedLayoutINS4_7SwizzleILi1ELi4ELi3EEENS4_18smem_ptr_flag_bitsILi8EEENSU_INS5_IJNSA_ILi8EEESI_EEENS5_IJSI_SB_EEEEEEEvNS4_8identityENS4_13SM90_TMA_LOADES1C_vS1D_EENS_8epilogue10collective6detail29Sm90TmaWarpSpecializedAdapterINS1H_15DefaultEpilogueISK_SL_SL_NS1G_6thread17LinearCombinationISK_Li1EffLNS1L_9ScaleType4KindE0ELNS_15FloatRoundStyleE2ESK_EENS1_15EpilogueDefaultEEEEEvvEEEEvNT_6ParamsE)
        /*02b8*/ 	.short	0x0210
        /*02ba*/ 	.short	0x0470


	//----- nvinfo : EIATTR_SW_WAR
	.align		4
.L_36:
        /*02bc*/ 	.byte	0x04, 0x36
        /*02be*/ 	.short	(.L_38 - .L_37)
.L_37:
        /*02c0*/ 	.word	0x00000008
.L_38:


//--------------------- .nv.callgraph             --------------------------
	.section	.nv.callgraph,"",@"SHT_CUDA_CALLGRAPH"
	.align	4
	.sectionentsize	8
	.align		4
        /*0000*/ 	.word	0x00000000
	.align		4
        /*0004*/ 	.word	0xffffffff
	.align		4
        /*0008*/ 	.word	0x00000000
	.align		4
        /*000c*/ 	.word	0xfffffffe
	.align		4
        /*0010*/ 	.word	0x00000000
	.align		4
        /*0014*/ 	.word	0xfffffffd
	.align		4
        /*0018*/ 	.word	0x00000000
	.align		4
        /*001c*/ 	.word	0xfffffffc


//--------------------- .nv.constant4             --------------------------
	.section	.nv.constant4,"a",@progbits
	.align	8
	.align		8
.nv.constant4:
        /*0000*/ 	.dword	_ZN39_INTERNAL_0422531f_4_k_cu_aee13416_32954cuda3std3__45__cpo5beginE
	.align		8
        /*0008*/ 	.dword	_ZN39_INTERNAL_0422531f_4_k_cu_aee13416_32954cuda3std3__45__cpo3endE
	.align		8
        /*0010*/ 	.dword	_ZN39_INTERNAL_0422531f_4_k_cu_aee13416_32954cuda3std3__45__cpo6cbeginE
	.align		8
        /*0018*/ 	.dword	_ZN39_INTERNAL_0422531f_4_k_cu_aee13416_32954cuda3std3__45__cpo4cendE
	.align		8
        /*0020*/ 	.dword	_ZN39_INTERNAL_0422531f_4_k_cu_aee13416_32954cuda3std3__441_GLOBAL__N__0422531f_4_k_cu_aee13416_32956ignoreE
	.align		8
        /*0028*/ 	.dword	_ZN39_INTERNAL_0422531f_4_k_cu_aee13416_32954cuda3std3__419piecewise_constructE
	.align		8
        /*0030*/ 	.dword	_ZN39_INTERNAL_0422531f_4_k_cu_aee13416_32954cuda3std3__48in_placeE
	.align		8
        /*0038*/ 	.dword	_ZN39_INTERNAL_0422531f_4_k_cu_aee13416_32954cuda3std6ranges3__45__cpo4swapE
	.align		8
        /*0040*/ 	.dword	_ZN39_INTERNAL_0422531f_4_k_cu_aee13416_32954cuda3std6ranges3__45__cpo9iter_moveE
	.align		8
        /*0048*/ 	.dword	_ZN39_INTERNAL_0422531f_4_k_cu_aee13416_32954cute7productE
	.align		8
        /*0050*/ 	.dword	_ZN39_INTERNAL_0422531f_4_k_cu_aee13416_32954cute1_E


//--------------------- .text._ZN7cutlass13device_kernelINS_4gemm6kernel13GemmUniversalIN4cute5tupleIJiiiiEEENS1_10collective13CollectiveMmaINS1_37MainloopSm90TmaGmmaWarpSpecializedFP8ILi5ENS5_IJNS4_1CILi1EEENSA_ILi2EEESB_EEENS1_35KernelTmaWarpSpecializedCooperativeEEENS5_IJNSA_ILi128EEENSA_ILi64EEENSA_ILi32EEEEEENS_12float_e4m3_tENS5_IJlSB_lEEESK_SL_NS4_8TiledMMAINS4_8MMA_AtomIJNS4_4SM904GMMA30MMA_64x64x32_F32E4M3E4M3_SS_TNILNSP_7ScaleInE1ELSR_1EEEEEENS4_6LayoutINS5_IJSC_SB_SB_EEENS5_IJSB_NSA_ILi0EEESW_EEEEENS5_IJNS4_10UnderscoreESZ_SZ_EEEEENS4_23SM90_TMA_LOAD_MULTICASTENS4_14ComposedLayoutINS4_7SwizzleILi1ELi4ELi3EEENS4_18smem_ptr_flag_bitsILi8EEENSU_INS5_IJNSA_ILi8EEESI_EEENS5_IJSI_SB_EEEEEEEvNS4_8identityENS4_13SM90_TMA_LOADES1C_vS1D_EENS_8epilogue10collective6detail29Sm90TmaWarpSpecializedAdapterINS1H_15DefaultEpilogueISK_SL_SL_NS1G_6thread17LinearCombinationISK_Li1EffLNS1L_9ScaleType4KindE0ELNS_15FloatRoundStyleE2ESK_EENS1_15EpilogueDefaultEEEEEvvEEEEvNT_6ParamsE --------------------------
	.section	.text._ZN7cutlass13device_kernelINS_4gemm6kernel13GemmUniversalIN4cute5tupleIJiiiiEEENS1_10collective13CollectiveMmaINS1_37MainloopSm90TmaGmmaWarpSpecializedFP8ILi5ENS5_IJNS4_1CILi1EEENSA_ILi2EEESB_EEENS1_35KernelTmaWarpSpecializedCooperativeEEENS5_IJNSA_ILi128EEENSA_ILi64EEENSA_ILi32EEEEEENS_12float_e4m3_tENS5_IJlSB_lEEESK_SL_NS4_8TiledMMAINS4_8MMA_AtomIJNS4_4SM904GMMA30MMA_64x64x32_F32E4M3E4M3_SS_TNILNSP_7ScaleInE1ELSR_1EEEEEENS4_6LayoutINS5_IJSC_SB_SB_EEENS5_IJSB_NSA_ILi0EEESW_EEEEENS5_IJNS4_10UnderscoreESZ_SZ_EEEEENS4_23SM90_TMA_LOAD_MULTICASTENS4_14ComposedLayoutINS4_7SwizzleILi1ELi4ELi3EEENS4_18smem_ptr_flag_bitsILi8EEENSU_INS5_IJNSA_ILi8EEESI_EEENS5_IJSI_SB_EEEEEEEvNS4_8identityENS4_13SM90_TMA_LOADES1C_vS1D_EENS_8epilogue10collective6detail29Sm90TmaWarpSpecializedAdapterINS1H_15DefaultEpilogueISK_SL_SL_NS1G_6thread17LinearCombinationISK_Li1EffLNS1L_9ScaleType4KindE0ELNS_15FloatRoundStyleE2ESK_EENS1_15EpilogueDefaultEEEEEvvEEEEvNT_6ParamsE,"ax",@progbits
	.align	128
.text._ZN7cutlass13device_kernelINS_4gemm6kernel13GemmUniversalIN4cute5tupleIJiiiiEEENS1_10collective13CollectiveMmaINS1_37MainloopSm90TmaGmmaWarpSpecializedFP8ILi5ENS5_IJNS4_1CILi1EEENSA_ILi2EEESB_EEENS1_35KernelTmaWarpSpecializedCooperativeEEENS5_IJNSA_ILi128EEENSA_ILi64EEENSA_ILi32EEEEEENS_12float_e4m3_tENS5_IJlSB_lEEESK_SL_NS4_8TiledMMAINS4_8MMA_AtomIJNS4_4SM904GMMA30MMA_64x64x32_F32E4M3E4M3_SS_TNILNSP_7ScaleInE1ELSR_1EEEEEENS4_6LayoutINS5_IJSC_SB_SB_EEENS5_IJSB_NSA_ILi0EEESW_EEEEENS5_IJNS4_10UnderscoreESZ_SZ_EEEEENS4_23SM90_TMA_LOAD_MULTICASTENS4_14ComposedLayoutINS4_7SwizzleILi1ELi4ELi3EEENS4_18smem_ptr_flag_bitsILi8EEENSU_INS5_IJNSA_ILi8EEESI_EEENS5_IJSI_SB_EEEEEEEvNS4_8identityENS4_13SM90_TMA_LOADES1C_vS1D_EENS_8epilogue10collective6detail29Sm90TmaWarpSpecializedAdapterINS1H_15DefaultEpilogueISK_SL_SL_NS1G_6thread17LinearCombinationISK_Li1EffLNS1L_9ScaleType4KindE0ELNS_15FloatRoundStyleE2ESK_EENS1_15EpilogueDefaultEEEEEvvEEEEvNT_6ParamsE:
        .type           _ZN7cutlass13device_kernelINS_4gemm6kernel13GemmUniversalIN4cute5tupleIJiiiiEEENS1_10collective13CollectiveMmaINS1_37MainloopSm90TmaGmmaWarpSpecializedFP8ILi5ENS5_IJNS4_1CILi1EEENSA_ILi2EEESB_EEENS1_35KernelTmaWarpSpecializedCooperativeEEENS5_IJNSA_ILi128EEENSA_ILi64EEENSA_ILi32EEEEEENS_12float_e4m3_tENS5_IJlSB_lEEESK_SL_NS4_8TiledMMAINS4_8MMA_AtomIJNS4_4SM904GMMA30MMA_64x64x32_F32E4M3E4M3_SS_TNILNSP_7ScaleInE1ELSR_1EEEEEENS4_6LayoutINS5_IJSC_SB_SB_EEENS5_IJSB_NSA_ILi0EEESW_EEEEENS5_IJNS4_10UnderscoreESZ_SZ_EEEEENS4_23SM90_TMA_LOAD_MULTICASTENS4_14ComposedLayoutINS4_7SwizzleILi1ELi4ELi3EEENS4_18smem_ptr_flag_bitsILi8EEENSU_INS5_IJNSA_ILi8EEESI_EEENS5_IJSI_SB_EEEEEEEvNS4_8identityENS4_13SM90_TMA_LOADES1C_vS1D_EENS_8epilogue10collective6detail29Sm90TmaWarpSpecializedAdapterINS1H_15DefaultEpilogueISK_SL_SL_NS1G_6thread17LinearCombinationISK_Li1EffLNS1L_9ScaleType4KindE0ELNS_15FloatRoundStyleE2ESK_EENS1_15EpilogueDefaultEEEEEvvEEEEvNT_6ParamsE,@function
        .size           _ZN7cutlass13device_kernelINS_4gemm6kernel13GemmUniversalIN4cute5tupleIJiiiiEEENS1_10collective13CollectiveMmaINS1_37MainloopSm90TmaGmmaWarpSpecializedFP8ILi5ENS5_IJNS4_1CILi1EEENSA_ILi2EEESB_EEENS1_35KernelTmaWarpSpecializedCooperativeEEENS5_IJNSA_ILi128EEENSA_ILi64EEENSA_ILi32EEEEEENS_12float_e4m3_tENS5_IJlSB_lEEESK_SL_NS4_8TiledMMAINS4_8MMA_AtomIJNS4_4SM904GMMA30MMA_64x64x32_F32E4M3E4M3_SS_TNILNSP_7ScaleInE1ELSR_1EEEEEENS4_6LayoutINS5_IJSC_SB_SB_EEENS5_IJSB_NSA_ILi0EEESW_EEEEENS5_IJNS4_10UnderscoreESZ_SZ_EEEEENS4_23SM90_TMA_LOAD_MULTICASTENS4_14ComposedLayoutINS4_7SwizzleILi1ELi4ELi3EEENS4_18smem_ptr_flag_bitsILi8EEENSU_INS5_IJNSA_ILi8EEESI_EEENS5_IJSI_SB_EEEEEEEvNS4_8identityENS4_13SM90_TMA_LOADES1C_vS1D_EENS_8epilogue10collective6detail29Sm90TmaWarpSpecializedAdapterINS1H_15DefaultEpilogueISK_SL_SL_NS1G_6thread17LinearCombinationISK_Li1EffLNS1L_9ScaleType4KindE0ELNS_15FloatRoundStyleE2ESK_EENS1_15EpilogueDefaultEEEEEvvEEEEvNT_6ParamsE,(.L_x_144 - _ZN7cutlass13device_kernelINS_4gemm6kernel13GemmUniversalIN4cute5tupleIJiiiiEEENS1_10collective13CollectiveMmaINS1_37MainloopSm90TmaGmmaWarpSpecializedFP8ILi5ENS5_IJNS4_1CILi1EEENSA_ILi2EEESB_EEENS1_35KernelTmaWarpSpecializedCooperativeEEENS5_IJNSA_ILi128EEENSA_ILi64EEENSA_ILi32EEEEEENS_12float_e4m3_tENS5_IJlSB_lEEESK_SL_NS4_8TiledMMAINS4_8MMA_AtomIJNS4_4SM904GMMA30MMA_64x64x32_F32E4M3E4M3_SS_TNILNSP_7ScaleInE1ELSR_1EEEEEENS4_6LayoutINS5_IJSC_SB_SB_EEENS5_IJSB_NSA_ILi0EEESW_EEEEENS5_IJNS4_10UnderscoreESZ_SZ_EEEEENS4_23SM90_TMA_LOAD_MULTICASTENS4_14ComposedLayoutINS4_7SwizzleILi1ELi4ELi3EEENS4_18smem_ptr_flag_bitsILi8EEENSU_INS5_IJNSA_ILi8EEESI_EEENS5_IJSI_SB_EEEEEEEvNS4_8identityENS4_13SM90_TMA_LOADES1C_vS1D_EENS_8epilogue10collective6detail29Sm90TmaWarpSpecializedAdapterINS1H_15DefaultEpilogueISK_SL_SL_NS1G_6thread17LinearCombinationISK_Li1EffLNS1L_9ScaleType4KindE0ELNS_15FloatRoundStyleE2ESK_EENS1_15EpilogueDefaultEEEEEvvEEEEvNT_6ParamsE)
        .other          _ZN7cutlass13device_kernelINS_4gemm6kernel13GemmUniversalIN4cute5tupleIJiiiiEEENS1_10collective13CollectiveMmaINS1_37MainloopSm90TmaGmmaWarpSpecializedFP8ILi5ENS5_IJNS4_1CILi1EEENSA_ILi2EEESB_EEENS1_35KernelTmaWarpSpecializedCooperativeEEENS5_IJNSA_ILi128EEENSA_ILi64EEENSA_ILi32EEEEEENS_12float_e4m3_tENS5_IJlSB_lEEESK_SL_NS4_8TiledMMAINS4_8MMA_AtomIJNS4_4SM904GMMA30MMA_64x64x32_F32E4M3E4M3_SS_TNILNSP_7ScaleInE1ELSR_1EEEEEENS4_6LayoutINS5_IJSC_SB_SB_EEENS5_IJSB_NSA_ILi0EEESW_EEEEENS5_IJNS4_10UnderscoreESZ_SZ_EEEEENS4_23SM90_TMA_LOAD_MULTICASTENS4_14ComposedLayoutINS4_7SwizzleILi1ELi4ELi3EEENS4_18smem_ptr_flag_bitsILi8EEENSU_INS5_IJNSA_ILi8EEESI_EEENS5_IJSI_SB_EEEEEEEvNS4_8identityENS4_13SM90_TMA_LOADES1C_vS1D_EENS_8epilogue10collective6detail29Sm90TmaWarpSpecializedAdapterINS1H_15DefaultEpilogueISK_SL_SL_NS1G_6thread17LinearCombinationISK_Li1EffLNS1L_9ScaleType4KindE0ELNS_15FloatRoundStyleE2ESK_EENS1_15EpilogueDefaultEEEEEvvEEEEvNT_6ParamsE,@"STO_CUDA_ENTRY STV_DEFAULT"
_ZN7cutlass13device_kernelINS_4gemm6kernel13GemmUniversalIN4cute5tupleIJiiiiEEENS1_10collective13CollectiveMmaINS1_37MainloopSm90TmaGmmaWarpSpecializedFP8ILi5ENS5_IJNS4_1CILi1EEENSA_ILi2EEESB_EEENS1_35KernelTmaWarpSpecializedCooperativeEEENS5_IJNSA_ILi128EEENSA_ILi64EEENSA_ILi32EEEEEENS_12float_e4m3_tENS5_IJlSB_lEEESK_SL_NS4_8TiledMMAINS4_8MMA_AtomIJNS4_4SM904GMMA30MMA_64x64x32_F32E4M3E4M3_SS_TNILNSP_7ScaleInE1ELSR_1EEEEEENS4_6LayoutINS5_IJSC_SB_SB_EEENS5_IJSB_NSA_ILi0EEESW_EEEEENS5_IJNS4_10UnderscoreESZ_SZ_EEEEENS4_23SM90_TMA_LOAD_MULTICASTENS4_14ComposedLayoutINS4_7SwizzleILi1ELi4ELi3EEENS4_18smem_ptr_flag_bitsILi8EEENSU_INS5_IJNSA_ILi8EEESI_EEENS5_IJSI_SB_EEEEEEEvNS4_8identityENS4_13SM90_TMA_LOADES1C_vS1D_EENS_8epilogue10collective6detail29Sm90TmaWarpSpecializedAdapterINS1H_15DefaultEpilogueISK_SL_SL_NS1G_6thread17LinearCombinationISK_Li1EffLNS1L_9ScaleType4KindE0ELNS_15FloatRoundStyleE2ESK_EENS1_15EpilogueDefaultEEEEEvvEEEEvNT_6ParamsE:
[----:B------:R-:W-:Y:S01]  /*0000*/  LDC R1, c[0x0][0x28] ;  /* 0x00000a00ff017b82 */ /* 0x000fe20000000800 */
[----:B------:R-:W0:Y:S01]  /*0010*/  S2R R0, SR_TID.X ;  /* 0x0000000000007919 */ /* 0x000e220000002100 */
[----:B------:R-:W-:Y:S01]  /*0020*/  ELECT P0, URZ, PT ;  /* 0x00000000003f782f */ /* 0x000fe20003800000 */
[----:B------:R-:W-:Y:S01]  /*0030*/  BSSY B0, `(.L_x_0) ;  /* 0x000000f000007945 */ /* 0x000fe20003800000 */
[--C-:B0-----:R-:W-:Y:S02]  /*0040*/  SHF.R.U32.HI R2, RZ, 0x5, R0.reuse ;  /* 0x00000005ff027819 */ /* 0x101fe40000011600 */
[----:B------:R-:W-:-:S03]  /*0050*/  SHF.R.U32.HI R4, RZ, 0x7, R0 ;  /* 0x00000007ff047819 */ /* 0x000fc60000011600 */
[----:B------:R-:W0:Y:S04]  /*0060*/  SHFL.IDX PT, R3, R2, RZ, 0x1f ;  /* 0x00001fff02037589 */ /* 0x000e2800000e0000 */
[----:B------:R-:W1:Y:S01]  /*0070*/  SHFL.IDX PT, R4, R4, RZ, 0x1f ;  /* 0x00001fff04047589 */ /* 0x000e6200000e0000 */
[----:B0-----:R-:W-:-:S13]  /*0080*/  ISETP.NE.OR P0, PT, R3, RZ, !P0 ;  /* 0x000000ff0300720c */ /* 0x001fda0004705670 */
[----:B-1----:R-:W-:Y:S05]  /*0090*/  @P0 BRA `(.L_x_1) ;  /* 0x0000000000200947 */ /* 0x002fea0003800000 */
[----:B------:R-:W-:Y:S02]  /*00a0*/  ULDC.64 UR4, c[0x0][0x198] ;  /* 0x0000660000047ab9 */ /* 0x000fe40000000a00 */
[----:B------:R-:W-:Y:S02]  /*00b0*/  UIADD3 UR6, UP0, UR4, 0xf0, URZ ;  /* 0x000000f004067890 */ /* 0x000fe4000ff1e03f */
[----:B------:R-:W-:Y:S02]  /*00c0*/  UIADD3 UR4, UP1, UR4, 0x1f0, URZ ;  /* 0x000001f004047890 */ /* 0x000fe4000ff3e03f */
[----:B------:R-:W-:Y:S02]  /*00d0*/  UIADD3.X UR7, URZ, UR5, URZ, UP0, !UPT ;  /* 0x000000053f077290 */ /* 0x000fe400087fe43f */
[----:B------:R-:W-:-:S07]  /*00e0*/  UIADD3.X UR5, URZ, UR5, URZ, UP1, !UPT ;  /* 0x000000053f057290 */ /* 0x000fce0008ffe43f */
[----:B------:R0:W-:Y:S02]  /*00f0*/  UTMACCTL.PF [UR6] ;  /* 0x00000000060079b9 */ /* 0x0001e40008040000 */
[----:B------:R0:W-:Y:S02]  /*0100*/  UTMACCTL.PF [UR4] ;  /* 0x00000000040079b9 */ /* 0x0001e40008040000 */
[----:B0-----:R-:W-:Y:S01]  /*0110*/  NOP ;  /* 0x0000000000007918 */ /* 0x001fe20000000000 */
.L_x_1:
[----:B------:R-:W-:Y:S05]  /*0120*/  BSYNC B0 ;  /* 0x0000000000007941 */ /* 0x000fea0003800000 */
.L_x_0:
[----:B------:R-:W0:Y:S02]  /*0130*/  SHFL.IDX PT, R5, R2, RZ, 0x1f ;  /* 0x00001fff02057589 */ /* 0x000e2400000e0000 */
[----:B0-----:R-:W-:-:S13]  /*0140*/  ISETP.NE.AND P0, PT, R5, RZ, PT ;  /* 0x000000ff0500720c */ /* 0x001fda0003f05270 */
[----:B------:R-:W-:Y:S05]  /*0150*/  @P0 BRA `(.L_x_2) ;  /* 0x0000000000600947 */ /* 0x000fea0003800000 */
[----:B------:R-:W0:Y:S01]  /*0160*/  S2UR UR8, SR_CgaCtaId ;  /* 0x00000000000879c3 */ /* 0x000e220000008800 */
[----:B------:R-:W-:Y:S01]  /*0170*/  UMOV UR4, 0x400 ;  /* 0x0000040000047882 */ /* 0x000fe20000000000 */
[----:B------:R-:W-:Y:S01]  /*0180*/  UMOV UR5, 0x1 ;  /* 0x0000000100057882 */ /* 0x000fe20000000000 */
[----:B------:R-:W-:Y:S01]  /*0190*/  UMOV UR6, 0x4 ;  /* 0x0000000400067882 */ /* 0x000fe20000000000 */
[----:B------:R-:W-:Y:S01]  /*01a0*/  ELECT P0, URZ, PT ;  /* 0x00000000003f782f */ /* 0x000fe20003800000 */
[----:B------:R-:W-:-:S04]  /*01b0*/  UIADD3 UR6, -UR6, 0x100000, URZ ;  /* 0x0010000006067890 */ /* 0x000fc8000fffe13f */
[----:B------:R-:W-:Y:S02]  /*01c0*/  USHF.L.U32 UR7, UR6, 0xb, URZ ;  /* 0x0000000b06077899 */ /* 0x000fe4000800063f */
[----:B------:R-:W-:Y:S02]  /*01d0*/  USHF.L.U32 UR6, UR6, 0x1, URZ ;  /* 0x0000000106067899 */ /* 0x000fe4000800063f */
[----:B0-----:R-:W-:Y:S02]  /*01e0*/  ULEA UR8, UR8, UR4, 0x18 ;  /* 0x0000000408087291 */ /* 0x001fe4000f8ec03f */
[----:B------:R-:W-:-:S04]  /*01f0*/  UIADD3 UR4, -UR5, 0x100000, URZ ;  /* 0x0010000005047890 */ /* 0x000fc8000fffe13f */
[----:B------:R-:W-:Y:S02]  /*0200*/  USHF.L.U32 UR5, UR4, 0xb, URZ ;  /* 0x0000000b04057899 */ /* 0x000fe4000800063f */
[----:B------:R-:W-:Y:S01]  /*0210*/  USHF.L.U32 UR4, UR4, 0x1, URZ ;  /* 0x0000000104047899 */ /* 0x000fe2000800063f */
[----:B------:R-:W0:Y:S11]  /*0220*/  FENCE.VIEW.ASYNC.S ;  /* 0x00000000000073c6 */ /* 0x000e360000000000 */
[----:B0-----:R0:W1:Y:S01]  /*0230*/  SYNCS.EXCH.64 URZ, [UR8], UR4 ;  /* 0x00000004083f75b2 */ /* 0x0010620008000100 */
[----:B------:R0:W2:Y:S01]  /*0240*/  SYNCS.EXCH.64 URZ, [UR8+0x28], UR6 ;  /* 0x00002806083f75b2 */ /* 0x0000a20008000100 */
[----:B------:R0:W3:Y:S01]  /*0250*/  SYNCS.EXCH.64 URZ, [UR8+0x8], UR4 ;  /* 0x00000804083f75b2 */ /* 0x0000e20008000100 */
[----:B------:R0:W4:Y:S01]  /*0260*/  SYNCS.EXCH.64 URZ, [UR8+0x30], UR6 ;  /* 0x00003006083f75b2 */ /* 0x0001220008000100 */
[----:B------:R0:W0:Y:S01]  /*0270*/  SYNCS.EXCH.64 URZ, [UR8+0x10], UR4 ;  /* 0x00001004083f75b2 */ /* 0x0000220008000100 */
[----:B------:R0:W0:Y:S01]  /*0280*/  SYNCS.EXCH.64 URZ, [UR8+0x38], UR6 ;  /* 0x00003806083f75b2 */ /* 0x0000220008000100 */
[----:B------:R0:W0:Y:S01]  /*0290*/  SYNCS.EXCH.64 URZ, [UR8+0x18], UR4 ;  /* 0x00001804083f75b2 */ /* 0x0000220008000100 */
[----:B------:R0:W0:Y:S01]  /*02a0*/  SYNCS.EXCH.64 URZ, [UR8+0x40], UR6 ;  /* 0x00004006083f75b2 */ /* 0x0000220008000100 */
[----:B------:R0:W0:Y:S01]  /*02b0*/  SYNCS.EXCH.64 URZ, [UR8+0x20], UR4 ;  /* 0x00002004083f75b2 */ /* 0x0000220008000100 */
[----:B------:R0:W0:Y:S01]  /*02c0*/  SYNCS.EXCH.64 URZ, [UR8+0x48], UR6 ;  /* 0x00004806083f75b2 */ /* 0x0000220008000100 */
[----:B------:R-:W-:Y:S01]  /*02d0*/  NOP ;  /* 0x0000000000007918 */ /* 0x000fe20000000000 */
.L_x_2:
[----:B------:R-:W5:Y:S01]  /*02e0*/  SHFL.IDX PT, R2, R2, RZ, 0x1f ;  /* 0x00001fff02027589 */ /* 0x000f6200000e0000 */
[----:B------:R-:W-:Y:S01]  /*02f0*/  SHF.R.S32.HI R7, RZ, 0x1f, R0 ;  /* 0x0000001fff077819 */ /* 0x000fe20000011400 */
[----:B0-----:R-:W0:Y:S01]  /*0300*/  S2UR UR8, SR_CTAID.X ;  /* 0x00000000000879c3 */ /* 0x001e220000002500 */
[----:B------:R-:W-:Y:S01]  /*0310*/  ELECT P0, URZ, PT ;  /* 0x00000000003f782f */ /* 0x000fe20003800000 */
[----:B------:R-:W1:Y:S01]  /*0320*/  S2R R8, SR_CTAID.Y ;  /* 0x0000000000087919 */ /* 0x000e620000002600 */
[----:B------:R-:W-:Y:S01]  /*0330*/  LEA.HI R7, R7, R0, RZ, 0x7 ;  /* 0x0000000007077211 */ /* 0x000fe200078f38ff */
[----:B------:R-:W-:Y:S01]  /*0340*/  ULDC UR4, c[0x0][0x154] ;  /* 0x0000550000047ab9 */ /* 0x000fe20000000800 */
[----:B------:R-:W-:Y:S01]  /*0350*/  NOP ;  /* 0x0000000000007918 */ /* 0x000fe20000000000 */
[----:B------:R-:W-:Y:S01]  /*0360*/  NOP ;  /* 0x0000000000007918 */ /* 0x000fe20000000000 */
[----:B------:R-:W-:Y:S01]  /*0370*/  LOP3.LUT R7, R7, 0xffffff80, RZ, 0xc0, !PT ;  /* 0xffffff8007077812 */ /* 0x000fe200078ec0ff */
[----:B------:R-:W2:Y:S04]  /*0380*/  LDC R14, c[0x0][0x140] ;  /* 0x00005000ff0e7b82 */ /* 0x000ea80000000800 */
[----:B------:R-:W-:-:S04]  /*0390*/  IMAD.IADD R7, R0, 0x1, -R7 ;  /* 0x0000000100077824 */ /* 0x000fc800078e0a07 */
[----:B------:R-:W3:Y:S01]  /*03a0*/  LDC R17, c[0x0][0x148] ;  /* 0x00005200ff117b82 */ /* 0x000ee20000000800 */
[----:B------:R-:W-:Y:S02]  /*03b0*/  SHF.R.S32.HI R6, RZ, 0x1f, R7 ;  /* 0x0000001fff067819 */ /* 0x000fe40000011407 */
[----:B------:R-:W-:Y:S02]  /*03c0*/  LOP3.LUT P2, RZ, R7, 0x7, RZ, 0xc0, !PT ;  /* 0x0000000707ff7812 */ /* 0x000fe4000784c0ff */
[----:B------:R-:W-:Y:S02]  /*03d0*/  LEA.HI R6, R6, R7, RZ, 0x3 ;  /* 0x0000000706067211 */ /* 0x000fe400078f18ff */
[----:B-----5:R-:W-:Y:S01]  /*03e0*/  ISETP.NE.OR P0, PT, R2, RZ, !P0 ;  /* 0x000000ff0200720c */ /* 0x020fe20004705670 */
[----:B------:R-:W5:Y:S01]  /*03f0*/  LDC R12, c[0x0][0x144] ;  /* 0x00005100ff0c7b82 */ /* 0x000f620000000800 */
[--C-:B------:R-:W-:Y:S02]  /*0400*/  SHF.R.S32.HI R2, RZ, 0x3, R6.reuse ;  /* 0x00000003ff027819 */ /* 0x100fe40000011406 */
[----:B------:R-:W-:-:S02]  /*0410*/  SHF.R.S32.HI R11, RZ, 0x1f, R6 ;  /* 0x0000001fff0b7819 */ /* 0x000fc40000011406 */
[----:B------:R-:W-:Y:S02]  /*0420*/  SHF.R.S32.HI R6, RZ, 0x1f, R5 ;  /* 0x0000001fff067819 */ /* 0x000fe40000011405 */
[----:B------:R-:W-:Y:S02]  /*0430*/  LEA.HI R11, R11, R2, RZ, 0x2 ;  /* 0x000000020b0b7211 */ /* 0x000fe400078f10ff */
[----:B------:R-:W-:Y:S02]  /*0440*/  LEA.HI R6, R6, R5, RZ, 0x2 ;  /* 0x0000000506067211 */ /* 0x000fe400078f10ff */
[----:B-1----:R-:W-:Y:S01]  /*0450*/  I2FP.F32.U32 R10, R8 ;  /* 0x00000008000a7245 */ /* 0x002fe20000201000 */
[----:B------:R-:W-:Y:S01]  /*0460*/  VOTEU.ALL UP0, P0 ;  /* 0x00000000003f7886 */ /* 0x000fe20000000000 */
[----:B------:R-:W-:Y:S01]  /*0470*/  LOP3.LUT R6, R6, 0x3ffffffc, RZ, 0xc0, !PT ;  /* 0x3ffffffc06067812 */ /* 0x000fe200078ec0ff */
[----:B------:R-:W-:Y:S01]  /*0480*/  VOTEU.ALL UP1, P0 ;  /* 0x00000000003f7886 */ /* 0x000fe20000020000 */
[----:B------:R-:W-:Y:S01]  /*0490*/  LOP3.LUT R11, R11, 0xfffffffc, RZ, 0xc0, !PT ;  /* 0xfffffffc0b0b7812 */ /* 0x000fe200078ec0ff */
[----:B------:R-:W-:Y:S01]  /*04a0*/  FMUL R13, R10, UR4 ;  /* 0x000000040a0d7c20 */ /* 0x000fe20008400000 */
[----:B------:R-:W1:Y:S01]  /*04b0*/  @!UP0 S2UR UR7, SR_CgaCtaId ;  /* 0x00000000000789c3 */ /* 0x000e620000008800 */
[----:B------:R-:W-:Y:S01]  /*04c0*/  IMAD.IADD R6, R5, 0x1, -R6 ;  /* 0x0000000105067824 */ /* 0x000fe200078e0a06 */
[----:B0-----:R-:W-:Y:S01]  /*04d0*/  I2FP.F32.U32 R5, UR8 ;  /* 0x0000000800057c45 */ /* 0x001fe20008201000 */
[----:B------:R-:W-:Y:S01]  /*04e0*/  ULDC UR4, c[0x0][0x150] ;  /* 0x0000540000047ab9 */ /* 0x000fe20000000800 */
[----:B------:R-:W-:Y:S01]  /*04f0*/  IMAD.IADD R11, R2, 0x1, -R11 ;  /* 0x00000001020b7824 */ /* 0x000fe200078e0a0b */
[----:B------:R-:W-:Y:S01]  /*0500*/  SHF.R.S32.HI R2, RZ, 0x1f, R3 ;  /* 0x0000001fff027819 */ /* 0x000fe20000011403 */
[----:B------:R-:W0:Y:S01]  /*0510*/  F2I.U32.TRUNC.NTZ R13, R13 ;  /* 0x0000000d000d7305 */ /* 0x000e22000020f000 */
[----:B------:R-:W-:Y:S01]  /*0520*/  FMUL R10, R5, UR4 ;  /* 0x00000004050a7c20 */ /* 0x000fe20008400000 */
[----:B------:R-:W-:Y:S01]  /*0530*/  IMAD R6, R6, 0x4, R11 ;  /* 0x0000000406067824 */ /* 0x000fe200078e020b */
[----:B------:R-:W-:Y:S01]  /*0540*/  LEA.HI R2, R2, R3, RZ, 0x2 ;  /* 0x0000000302027211 */ /* 0x000fe200078f10ff */
[----:B------:R-:W-:Y:S01]  /*0550*/  UMOV UR4, 0x20 ;  /* 0x0000002000047882 */ /* 0x000fe20000000000 */
[----:B------:R-:W-:Y:S01]  /*0560*/  @!UP0 UMOV UR6, 0x400 ;  /* 0x0000040000068882 */ /* 0x000fe20000000000 */
[----:B------:R-:W-:Y:S01]  /*0570*/  IMAD.SHL.U32 R5, R6, 0x4, RZ ;  /* 0x0000000406057824 */ /* 0x000fe200078e00ff */
[----:B------:R-:W-:Y:S01]  /*0580*/  LOP3.LUT R2, R2, 0xfffffffc, RZ, 0xc0, !PT ;  /* 0xfffffffc02027812 */ /* 0x000fe200078ec0ff */
[----:B------:R-:W4:Y:S01]  /*0590*/  F2I.U32.TRUNC.NTZ R10, R10 ;  /* 0x0000000a000a7305 */ /* 0x000f22000020f000 */
[----:B------:R-:W-:-:S04]  /*05a0*/  @!UP0 UIADD3 UR4, -UR4, 0x100000, URZ ;  /* 0x0010000004048890 */ /* 0x000fc8000fffe13f */
[----:B------:R-:W-:Y:S02]  /*05b0*/  @!UP0 USHF.L.U32 UR5, UR4, 0xb, URZ ;  /* 0x0000000b04058899 */ /* 0x000fe4000800063f */
[----:B------:R-:W-:Y:S01]  /*05c0*/  @!UP0 USHF.L.U32 UR4, UR4, 0x1, URZ ;  /* 0x0000000104048899 */ /* 0x000fe2000800063f */
[----:B--2---:R-:W-:Y:S01]  /*05d0*/  ISETP.EQ.U32.AND P3, PT, R14, 0x1, PT ;  /* 0x000000010e00780c */ /* 0x004fe20003f62070 */
[----:B------:R-:W-:Y:S01]  /*05e0*/  VIADD R14, R4, 0xffffffff ;  /* 0xffffffff040e7836 */ /* 0x000fe20000000000 */
[----:B------:R-:W-:Y:S01]  /*05f0*/  LOP3.LUT R6, R6, 0xc, R5, 0x78, !PT ;  /* 0x0000000c06067812 */ /* 0x000fe200078e7805 */
[----:B------:R-:W-:Y:S02]  /*0600*/  IMAD.IADD R3, R3, 0x1, -R2 ;  /* 0x0000000103037824 */ /* 0x000fe400078e0a02 */
[----:B0-----:R-:W-:Y:S01]  /*0610*/  IMAD.MOV R20, RZ, RZ, -R13 ;  /* 0x000000ffff147224 */ /* 0x001fe200078e0a0d */
[----:B------:R-:W-:Y:S01]  /*0620*/  ISETP.GE.U32.AND P5, PT, R14, 0x2, PT ;  /* 0x000000020e00780c */ /* 0x000fe20003fa6070 */
[----:B-1----:R-:W-:Y:S01]  /*0630*/  @!UP0 ULEA UR6, UR7, UR6, 0x18 ;  /* 0x0000000607068291 */ /* 0x002fe2000f8ec03f */
[----:B------:R-:W-:Y:S01]  /*0640*/  ISETP.NE.AND P1, PT, R3, 0x3, PT ;  /* 0x000000030300780c */ /* 0x000fe20003f25270 */
[----:B---3--:R-:W-:Y:S01]  /*0650*/  IMAD R5, R17, R20, R8 ;  /* 0x0000001411057224 */ /* 0x008fe200078e0208 */
[----:B------:R-:W-:Y:S01]  /*0660*/  VOTEU.ALL UP0, P0 ;  /* 0x00000000003f7886 */ /* 0x000fe20000000000 */
[----:B------:R-:W-:Y:S01]  /*0670*/  ISETP.LT.U32.AND P0, PT, R6, 0x2, !P2 ;  /* 0x000000020600780c */ /* 0x000fe20005701070 */
[----:B----4-:R-:W-:Y:S01]  /*0680*/  IMAD.MOV R7, RZ, RZ, -R10 ;  /* 0x000000ffff077224 */ /* 0x010fe200078e0a0a */
[----:B------:R-:W-:-:S02]  /*0690*/  ISETP.EQ.OR P1, PT, R3, RZ, !P1 ;  /* 0x000000ff0300720c */ /* 0x000fc40004f22670 */
[----:B------:R-:W-:Y:S01]  /*06a0*/  ISETP.NE.AND P4, PT, R5, R6, PT ;  /* 0x000000060500720c */ /* 0x000fe20003f85270 */
[----:B-----5:R-:W-:Y:S01]  /*06b0*/  IMAD R7, R12, R7, UR8 ;  /* 0x000000080c077e24 */ /* 0x020fe2000f8e0207 */
[C---:B------:R-:W-:Y:S01]  /*06c0*/  ISETP.EQ.AND P1, PT, R4.reuse, RZ, P1 ;  /* 0x000000ff0400720c */ /* 0x040fe20000f22270 */
[----:B------:R-:W0:Y:S02]  /*06d0*/  FENCE.VIEW.ASYNC.S ;  /* 0x00000000000073c6 */ /* 0x000e240000000000 */
[----:B0-----:R0:W1:Y:S01]  /*06e0*/  @!UP0 SYNCS.EXCH.64 URZ, [UR6+0x60], UR4 ;  /* 0x00006004063f85b2 */ /* 0x0010620008000100 */
[----:B------:R-:W-:Y:S02]  /*06f0*/  ISETP.NE.AND P2, PT, R4, RZ, PT ;  /* 0x000000ff0400720c */ /* 0x000fe40003f45270 */
[----:B------:R-:W-:Y:S02]  /*0700*/  ISETP.EQ.OR P4, PT, R7, RZ, !P4 ;  /* 0x000000ff0700720c */ /* 0x000fe40006782670 */
[----:B------:R-:W-:-:S02]  /*0710*/  SEL R2, RZ, 0x1, !P1 ;  /* 0x00000001ff027807 */ /* 0x000fc40004800000 */
[----:B------:R-:W-:Y:S02]  /*0720*/  PLOP3.LUT P0, PT, P0, P4, PT, 0x80, 0x0 ;  /* 0x000000000000781c */ /* 0x000fe40000709070 */
[----:B------:R-:W-:Y:S01]  /*0730*/  SEL R2, R2, 0x2, P5 ;  /* 0x0000000202027807 */ /* 0x000fe20002800000 */
[----:B------:R0:W2:Y:S01]  /*0740*/  @!UP1 SYNCS.EXCH.64 URZ, [UR6+0x68], UR4 ;  /* 0x00006804063f95b2 */ /* 0x0000a20008000100 */
[----:B------:R-:W-:Y:S01]  /*0750*/  NOP ;  /* 0x0000000000007918 */ /* 0x000fe20000000000 */
[----:B------:R-:W-:Y:S08]  /*0760*/  @!P3 BRA `(.L_x_3) ;  /* 0x000000000008b947 */ /* 0x000ff00003800000 */
[----:B-12---:R-:W-:Y:S01]  /*0770*/  UCGABAR_ARV ;  /* 0x00000000000079c7 */ /* 0x006fe20008000000 */
[----:B------:R-:W-:Y:S05]  /*0780*/  BRA `(.L_x_4) ;  /* 0x0000000000047947 */ /* 0x000fea0003800000 */
.L_x_3:
[----:B-12---:R-:W-:Y:S01]  /*0790*/  NOP ;  /* 0x0000000000007918 */ /* 0x006fe20000000000 */
.L_x_4:
[----:B------:R-:W1:Y:S01]  /*07a0*/  LDC R4, c[0x0][0x65c] ;  /* 0x00019700ff047b82 */ /* 0x000e620000000800 */
[----:B------:R-:W-:Y:S01]  /*07b0*/  IMAD.MOV.U32 R5, RZ, RZ, RZ ;  /* 0x000000ffff057224 */ /* 0x000fe200078e00ff */
[----:B-1----:R-:W-:Y:S01]  /*07c0*/  ISETP.NE.AND P4, PT, R4, 0x1, PT ;  /* 0x000000010400780c */ /* 0x002fe20003f85270 */
[----:B------:R-:W-:-:S12]  /*07d0*/  IMAD.U32 R4, RZ, RZ, UR8 ;  /* 0x00000008ff047e24 */ /* 0x000fd8000f8e00ff */
[----:B------:R-:W1:Y:S01]  /*07e0*/  @P4 LDC R13, c[0x0][0x10] ;  /* 0x00000400ff0d4b82 */ /* 0x000e620000000800 */
[----:B------:R-:W-:Y:S02]  /*07f0*/  @P4 IMAD.MOV.U32 R9, RZ, RZ, RZ ;  /* 0x000000ffff094224 */ /* 0x000fe400078e00ff */
[----:B------:R-:W-:-:S05]  /*0800*/  @P4 IMAD.MOV.U32 R15, RZ, RZ, RZ ;  /* 0x000000ffff0f4224 */ /* 0x000fca00078e00ff */
[----:B------:R-:W2:Y:S01]  /*0810*/  @!P4 LDC R11, c[0x0][0xc] ;  /* 0x00000300ff0bcb82 */ /* 0x000ea20000000800 */
[----:B-1----:R-:W-:-:S04]  /*0820*/  @P4 IMAD.WIDE.U32 R12, R13, UR8, R8 ;  /* 0x000000080d0c4c25 */ /* 0x002fc8000f8e0008 */
[----:B--2---:R-:W-:-:S04]  /*0830*/  @!P4 IMAD.WIDE.U32 R10, R8, R11, R4 ;  /* 0x0000000b080ac225 */ /* 0x004fc800078e0004 */
[----:B------:R-:W-:Y:S02]  /*0840*/  @P4 IMAD.MOV.U32 R4, RZ, RZ, R12 ;  /* 0x000000ffff044224 */ /* 0x000fe400078e000c */
[----:B------:R-:W-:Y:S02]  /*0850*/  @P4 IMAD.IADD R5, R13, 0x1, R15 ;  /* 0x000000010d054824 */ /* 0x000fe400078e020f */
[----:B------:R-:W-:Y:S02]  /*0860*/  @!P4 IMAD.MOV.U32 R4, RZ, RZ, R10 ;  /* 0x000000ffff04c224 */ /* 0x000fe400078e000a */
[----:B------:R-:W-:Y:S01]  /*0870*/  @!P4 IMAD.MOV.U32 R5, RZ, RZ, R11 ;  /* 0x000000ffff05c224 */ /* 0x000fe200078e000b */
[----:B------:R-:W-:Y:S06]  /*0880*/  @!P3 BRA `(.L_x_5) ;  /* 0x00000000000cb947 */ /* 0x000fec0003800000 */
[----:B------:R-:W-:Y:S01]  /*0890*/  UCGABAR_WAIT ;  /* 0x0000000000007dc7 */ /* 0x000fe20008000000 */
[----:B------:R-:W-:Y:S01]  /*08a0*/  CCTL.IVALL ;  /* 0x00000000ff00798f */ /* 0x000fe20002000000 */
[----:B------:R-:W-:Y:S05]  /*08b0*/  BRA `(.L_x_6) ;  /* 0x0000000000047947 */ /* 0x000fea0003800000 */
.L_x_5:
[----:B------:R-:W-:Y:S06]  /*08c0*/  BAR.SYNC.DEFER_BLOCKING 0x0 ;  /* 0x0000000000007b1d */ /* 0x000fec0000010000 */
.L_x_6:
[----:B------:R-:W-:Y:S05]  /*08d0*/  @!P2 BRA `(.L_x_7) ;  /* 0x0000004800bca947 */ /* 0x000fea0003800000 */
[----:B------:R-:W-:-:S13]  /*08e0*/  ISETP.GT.U32.AND P1, PT, R14, 0x1, PT ;  /* 0x000000010e00780c */ /* 0x000fda0003f24070 */
[----:B0-----:R-:W-:Y:S05]  /*08f0*/  @P1 EXIT ;  /* 0x000000000000194d */ /* 0x001fea0003800000 */
[----:B------:R-:W-:Y:S01]  /*0900*/  ULDC.64 UR4, c[0x0][0x650] ;  /* 0x0001940000047ab9 */ /* 0x000fe20000000a00 */
[----:B------:R-:W-:Y:S01]  /*0910*/  PRMT R10, RZ, 0x7610, R10 ;  /* 0x00007610ff0a7816 */ /* 0x000fe2000000000a */
[----:B------:R-:W-:Y:S01]  /*0920*/  IMAD.MOV.U32 R11, RZ, RZ, -0x1 ;  /* 0xffffffffff0b7424 */ /* 0x000fe200078e00ff */
[----:B------:R-:W-:Y:S01]  /*0930*/  ISETP.GE.U32.AND P1, PT, R4, UR4, PT ;  /* 0x0000000404007c0c */ /* 0x000fe2000bf26070 */
[----:B------:R-:W-:Y:S02]  /*0940*/  IMAD.MOV.U32 R12, RZ, RZ, -0x1 ;  /* 0xffffffffff0c7424 */ /* 0x000fe400078e00ff */
[----:B------:R-:W-:Y:S01]  /*0950*/  IMAD.MOV.U32 R71, RZ, RZ, -0x1 ;  /* 0xffffffffff477424 */ /* 0x000fe200078e00ff */
[----:B------:R-:W-:-:S13]  /*0960*/  ISETP.GE.U32.AND.EX P1, PT, R5, UR5, PT, P1 ;  /* 0x0000000505007c0c */ /* 0x000fda000bf26110 */
[----:B------:R-:W-:Y:S05]  /*0970*/  @P1 BRA `(.L_x_8) ;  /* 0x0000000400241947 */ /* 0x000fea0003800000 */
[----:B------:R-:W0:Y:S01]  /*0980*/  LDC.64 R22, c[0x0][0x628] ;  /* 0x00018a00ff167b82 */ /* 0x000e220000000a00 */
[----:B------:R-:W-:Y:S02]  /*0990*/  IMAD.MOV.U32 R10, RZ, RZ, R4 ;  /* 0x000000ffff0a7224 */ /* 0x000fe400078e0004 */
[----:B------:R-:W-:-:S05]  /*09a0*/  IMAD.MOV.U32 R11, RZ, RZ, R5 ;  /* 0x000000ffff0b7224 */ /* 0x000fca00078e0005 */
[----:B------:R-:W1:Y:S08]  /*09b0*/  LDC R16, c[0x0][0x630] ;  /* 0x00018c00ff107b82 */ /* 0x000e700000000800 */
[----:B------:R-:W2:Y:S01]  /*09c0*/  LDC.64 R24, c[0x0][0x620] ;  /* 0x00018800ff187b82 */ /* 0x000ea20000000a00 */
[----:B0-----:R-:W-:-:S04]  /*09d0*/  ISETP.NE.U32.AND P1, PT, R22, RZ, PT ;  /* 0x000000ff1600720c */ /* 0x001fc80003f25070 */
[----:B------:R-:W-:-:S13]  /*09e0*/  ISETP.NE.AND.EX P1, PT, R23, RZ, PT, P1 ;  /* 0x000000ff1700720c */ /* 0x000fda0003f25310 */
[----:B-12---:R-:W-:Y:S05]  /*09f0*/  @!P1 BRA `(.L_x_9) ;  /* 0x0000000000289947 */ /* 0x006fea0003800000 */
[----:B------:R-:W0:Y:S02]  /*0a00*/  LDC R3, c[0x0][0x634] ;  /* 0x00018d00ff037b82 */ /* 0x000e240000000800 */
[----:B0-----:R-:W-:-:S05]  /*0a10*/  IADD3 R3, P1, R4, R3, RZ ;  /* 0x0000000304037210 */ /* 0x001fca0007f3e0ff */
[----:B------:R-:W-:-:S04]  /*0a20*/  IMAD.X R19, RZ, RZ, R5, P1 ;  /* 0x000000ffff137224 */ /* 0x000fc800008e0605 */
[----:B------:R-:W-:-:S04]  /*0a30*/  IMAD.WIDE.U32 R10, R19, R22, RZ ;  /* 0x00000016130a7225 */ /* 0x000fc800078e00ff */
[----:B------:R-:W-:-:S04]  /*0a40*/  IMAD.WIDE.U32 R12, P1, R3, R23, R10 ;  /* 0x00000017030c7225 */ /* 0x000fc8000782000a */
[----:B------:R-:W-:-:S04]  /*0a50*/  IMAD.WIDE.U32 R10, R3, R22, RZ ;  /* 0x00000016030a7225 */ /* 0x000fc800078e00ff */
[----:B------:R-:W-:Y:S01]  /*0a60*/  IMAD.X R15, RZ, RZ, RZ, P1 ;  /* 0x000000ffff0f7224 */ /* 0x000fe200008e06ff */
[----:B------:R-:W-:Y:S01]  /*0a70*/  IADD3 RZ, P1, R11, R12, RZ ;  /* 0x0000000c0bff7210 */ /* 0x000fe20007f3e0ff */
[----:B------:R-:W-:-:S04]  /*0a80*/  IMAD.MOV.U32 R14, RZ, RZ, R13 ;  /* 0x000000ffff0e7224 */ /* 0x000fc800078e000d */
[----:B------:R-:W-:-:S08]  /*0a90*/  IMAD.WIDE.U32.X R10, R19, R23, R14, P1 ;  /* 0x00000017130a7225 */ /* 0x000fd000008e040e */
.L_x_9:
[----:B------:R-:W0:Y:S01]  /*0aa0*/  LDC.64 R28, c[0x0][0x640] ;  /* 0x00019000ff1c7b82 */ /* 0x000e220000000a00 */
[--C-:B------:R-:W-:Y:S01]  /*0ab0*/  SHF.R.U64 R71, R10, R16, R11.reuse ;  /* 0x000000100a477219 */ /* 0x100fe2000000120b */
[----:B------:R-:W-:Y:S01]  /*0ac0*/  IMAD R20, R17, R20, R8 ;  /* 0x0000001411147224 */ /* 0x000fe200078e0208 */
[----:B------:R-:W-:Y:S01]  /*0ad0*/  SHF.R.U32.HI R3, RZ, R16, R11 ;  /* 0x00000010ff037219 */ /* 0x000fe2000001160b */
[----:B------:R-:W-:Y:S01]  /*0ae0*/  IMAD.MOV.U32 R17, RZ, RZ, 0x1 ;  /* 0x00000001ff117424 */ /* 0x000fe200078e00ff */
[----:B------:R-:W-:-:S03]  /*0af0*/  IADD3 R9, P1, RZ, -R71, RZ ;  /* 0x80000047ff097210 */ /* 0x000fc60007f3e0ff */
[----:B------:R-:W1:Y:S02]  /*0b00*/  LDC R14, c[0x0][0x618] ;  /* 0x00018600ff0e7b82 */ /* 0x000e640000000800 */
[----:B------:R-:W-:Y:S02]  /*0b10*/  IMAD.X R3, RZ, RZ, ~R3, P1 ;  /* 0x000000ffff037224 */ /* 0x000fe400008e0e03 */
[----:B------:R-:W-:-:S04]  /*0b20*/  IMAD.WIDE.U32 R10, R9, R24, R4 ;  /* 0x00000018090a7225 */ /* 0x000fc800078e0004 */
[----:B------:R-:W2:Y:S01]  /*0b30*/  LDC R18, c[0x0][0x608] ;  /* 0x00018200ff127b82 */ /* 0x000ea20000000800 */
[----:B------:R-:W-:Y:S02]  /*0b40*/  IMAD R12, R3, R24, RZ ;  /* 0x00000018030c7224 */ /* 0x000fe400078e02ff */
[----:B------:R-:W-:Y:S02]  /*0b50*/  IMAD.MOV.U32 R3, RZ, RZ, -0x1 ;  /* 0xffffffffff037424 */ /* 0x000fe400078e00ff */
[----:B------:R-:W-:-:S03]  /*0b60*/  IMAD R9, R9, R25, R12 ;  /* 0x0000001909097224 */ /* 0x000fc600078e020c */
[----:B------:R-:W3:Y:S01]  /*0b70*/  LDC R26, c[0x0][0x658] ;  /* 0x00019600ff1a7b82 */ /* 0x000ee20000000800 */
[----:B------:R-:W-:Y:S01]  /*0b80*/  IMAD.IADD R9, R11, 0x1, R9 ;  /* 0x000000010b097824 */ /* 0x000fe200078e0209 */
[----:B0-----:R-:W-:-:S04]  /*0b90*/  ISETP.NE.U32.AND P1, PT, R28, RZ, PT ;  /* 0x000000ff1c00720c */ /* 0x001fc80003f25070 */
[----:B------:R-:W-:Y:S02]  /*0ba0*/  ISETP.NE.AND.EX P1, PT, R29, RZ, PT, P1 ;  /* 0x000000ff1d00720c */ /* 0x000fe40003f25310 */
[----:B------:R-:W0:Y:S01]  /*0bb0*/  LDC R22, c[0x0][0x600] ;  /* 0x00018000ff167b82 */ /* 0x000e220000000800 */
[-CC-:B-1----:R-:W-:Y:S02]  /*0bc0*/  SHF.R.U64 R16, R10, R14.reuse, R9.reuse ;  /* 0x0000000e0a107219 */ /* 0x182fe40000001209 */
[----:B------:R-:W-:-:S05]  /*0bd0*/  SHF.R.U32.HI R9, RZ, R14, R9 ;  /* 0x0000000eff097219 */ /* 0x000fca0000011609 */
[----:B------:R-:W1:Y:S01]  /*0be0*/  LDC R19, c[0x0][0x648] ;  /* 0x00019200ff137b82 */ /* 0x000e620000000800 */
[-CC-:B--2---:R-:W-:Y:S02]  /*0bf0*/  SHF.R.U64 R25, R16, R18.reuse, R9.reuse ;  /* 0x0000001210197219 */ /* 0x184fe40000001209 */
[----:B------:R-:W-:-:S05]  /*0c00*/  SHF.R.U32.HI R9, RZ, R18, R9 ;  /* 0x00000012ff097219 */ /* 0x000fca0000011609 */
[----:B------:R-:W2:Y:S01]  /*0c10*/  LDC R21, c[0x0][0x638] ;  /* 0x00018e00ff157b82 */ /* 0x000ea20000000800 */
[-CC-:B---3--:R-:W-:Y:S02]  /*0c20*/  SHF.R.U64 R18, R25, R26.reuse, R9.reuse ;  /* 0x0000001a19127219 */ /* 0x188fe40000001209 */
[-C--:B------:R-:W-:Y:S02]  /*0c30*/  SHF.L.U32 R3, R3, R26.reuse, RZ ;  /* 0x0000001a03037219 */ /* 0x080fe400000006ff */
[----:B------:R-:W-:Y:S01]  /*0c40*/  SHF.R.U32.HI R9, RZ, R26, R9 ;  /* 0x0000001aff097219 */ /* 0x000fe20000011609 */
[----:B------:R-:W-:Y:S01]  /*0c50*/  IMAD.MOV.U32 R8, RZ, RZ, R18 ;  /* 0x000000ffff087224 */ /* 0x000fe200078e0012 */
[----:B------:R-:W-:Y:S01]  /*0c60*/  LOP3.LUT R14, RZ, R3, RZ, 0x33, !PT ;  /* 0x00000003ff0e7212 */ /* 0x000fe200078e33ff */
[----:B------:R-:W3:Y:S01]  /*0c70*/  LDC R23, c[0x0][0x610] ;  /* 0x00018400ff177b82 */ /* 0x000ee20000000800 */
[----:B------:R-:W-:Y:S05]  /*0c80*/  @!P1 BRA `(.L_x_10) ;  /* 0x0000000000289947 */ /* 0x000fea0003800000 */
[----:B------:R-:W4:Y:S02]  /*0c90*/  LDC R3, c[0x0][0x64c] ;  /* 0x00019300ff037b82 */ /* 0x000f240000000800 */
[----:B----4-:R-:W-:-:S05]  /*0ca0*/  IADD3 R3, P1, R18, R3, RZ ;  /* 0x0000000312037210 */ /* 0x010fca0007f3e0ff */
        /* <DEDUP_REMOVED lines=8> */
.L_x_10:
[----:B-1----:R-:W-:Y:S01]  /*0d30*/  SHF.R.U64 R8, R8, R19, R9 ;  /* 0x0000001308087219 */ /* 0x002fe20000001209 */
[----:B0-----:R-:W-:Y:S01]  /*0d40*/  VIADD R9, R22, 0xffffffff ;  /* 0xffffffff16097836 */ /* 0x001fe20000000000 */
[----:B------:R-:W-:Y:S02]  /*0d50*/  SHF.L.U32 R3, R17, R26, RZ ;  /* 0x0000001a11037219 */ /* 0x000fe400000006ff */
[----:B------:R-:W-:Y:S01]  /*0d60*/  LOP3.LUT R14, R25, R14, RZ, 0xc0, !PT ;  /* 0x0000000e190e7212 */ /* 0x000fe200078ec0ff */
[----:B------:R-:W-:Y:S01]  /*0d70*/  IMAD.MOV R10, RZ, RZ, -R8 ;  /* 0x000000ffff0a7224 */ /* 0x000fe200078e0a08 */
[----:B------:R-:W-:-:S03]  /*0d80*/  SEL R7, R7, R20, !P4 ;  /* 0x0000001407077207 */ /* 0x000fc60006000000 */
[----:B------:R-:W-:Y:S01]  /*0d90*/  IMAD R14, R3, R8, R14 ;  /* 0x00000008030e7224 */ /* 0x000fe200078e020e */
[----:B------:R-:W-:Y:S01]  /*0da0*/  LOP3.LUT R8, R16, R9, RZ, 0xc0, !PT ;  /* 0x0000000910087212 */ /* 0x000fe200078ec0ff */
[----:B--2---:R-:W-:Y:S02]  /*0db0*/  IMAD R3, R10, R21, R18 ;  /* 0x000000150a037224 */ /* 0x004fe400078e0212 */
[----:B---3--:R-:W-:Y:S02]  /*0dc0*/  IMAD R7, R14, R23, R7 ;  /* 0x000000170e077224 */ /* 0x008fe400078e0207 */
[----:B------:R-:W-:Y:S02]  /*0dd0*/  IMAD R8, R3, R22, R8 ;  /* 0x0000001603087224 */ /* 0x000fe400078e0208 */
[----:B------:R-:W-:-:S03]  /*0de0*/  IMAD.MOV.U32 R10, RZ, RZ, 0x1 ;  /* 0x00000001ff0a7424 */ /* 0x000fc600078e00ff */
[----:B------:R-:W-:Y:S02]  /*0df0*/  SEL R12, R8, R7, !P4 ;  /* 0x00000007080c7207 */ /* 0x000fe40006000000 */
[----:B------:R-:W-:-:S07]  /*0e00*/  SEL R11, R7, R8, !P4 ;  /* 0x00000008070b7207 */ /* 0x000fce0006000000 */
.L_x_8:
[----:B------:R-:W-:-:S08]  /*0e10*/  NOP ;  /* 0x0000000000007918 */ /* 0x000fd00000000000 */
[----:B------:R-:W0:Y:S02]  /*0e20*/  USETMAXREG.TRY_ALLOC.CTAPOOL UP0, 0xe8 ;  /* 0x000000e8000079c8 */ /* 0x000e240008000600 */
[----:B0-----:R-:W-:-:S13]  /*0e30*/  PLOP3.LUT P1, PT, PT, PT, UP0, 0x80, 0x0 ;  /* 0x000000000000781c */ /* 0x001fda0003f2f008 */
[----:B------:R-:W-:Y:S05]  /*0e40*/  @!P1 BRA `(.L_x_8) ;  /* 0xfffffffc00f09947 */ /* 0x000fea000383ffff */
[----:B------:R-:W-:Y:S01]  /*0e50*/  ULDC.64 UR4, c[0x0][0x598] ;  /* 0x0001660000047ab9 */ /* 0x000fe20000000a00 */
[----:B------:R-:W-:Y:S01]  /*0e60*/  ULDC.64 UR18, c[0x0][0x208] ;  /* 0x0000820000127ab9 */ /* 0x000fe20000000a00 */
[----:B------:R-:W-:-:S04]  /*0e70*/  ISETP.NE.U32.AND P1, PT, RZ, UR4, PT ;  /* 0x00000004ff007c0c */ /* 0x000fc8000bf25070 */
[----:B------:R-:W-:-:S13]  /*0e80*/  ISETP.NE.AND.EX P1, PT, RZ, UR5, PT, P1 ;  /* 0x00000005ff007c0c */ /* 0x000fda000bf25310 */
[----:B------:R-:W-:Y:S05]  /*0e90*/  @!P1 BRA `(.L_x_11) ;  /* 0x00000000001c9947 */ /* 0x000fea0003800000 */
[----:B------:R-:W0:Y:S02]  /*0ea0*/  LDC.64 R8, c[0x0][0x598] ;  /* 0x00016600ff087b82 */ /* 0x000e240000000a00 */
[----:B0-----:R-:W2:Y:S02]  /*0eb0*/  LDG.E.64 R8, desc[UR18][R8.64] ;  /* 0x0000001208087981 */ /* 0x001ea4000c1e1b00 */
[----:B--2---:R-:W-:-:S04]  /*0ec0*/  ISETP.NE.U32.AND P1, PT, R8, RZ, PT ;  /* 0x000000ff0800720c */ /* 0x004fc80003f25070 */
[----:B------:R-:W-:-:S13]  /*0ed0*/  ISETP.NE.AND.EX P1, PT, R9, RZ, PT, P1 ;  /* 0x000000ff0900720c */ /* 0x000fda0003f25310 */
[----:B------:R-:W-:Y:S05]  /*0ee0*/  @!P1 BRA `(.L_x_11) ;  /* 0x0000000000089947 */ /* 0x000fea0003800000 */
[----:B------:R0:W5:Y:S01]  /*0ef0*/  LD.E R3, desc[UR18][R8.64] ;  /* 0x0000001208037980 */ /* 0x000162000c101900 */
[----:B------:R-:W-:Y:S05]  /*0f00*/  BRA `(.L_x_12) ;  /* 0x0000000000207947 */ /* 0x000fea0003800000 */
.L_x_11:
[----:B------:R-:W-:Y:S02]  /*0f10*/  ULDC.64 UR4, c[0x0][0x588] ;  /* 0x0001620000047ab9 */ /* 0x000fe40000000a00 */
[----:B------:R-:W-:-:S04]  /*0f20*/  ISETP.NE.U32.AND P1, PT, RZ, UR4, PT ;  /* 0x00000004ff007c0c */ /* 0x000fc8000bf25070 */
[----:B------:R-:W-:-:S13]  /*0f30*/  ISETP.NE.AND.EX P1, PT, RZ, UR5, PT, P1 ;  /* 0x00000005ff007c0c */ /* 0x000fda000bf25310 */
[----:B------:R-:W-:Y:S05]  /*0f40*/  @!P1 BRA `(.L_x_13) ;  /* 0x00000000000c9947 */ /* 0x000fea0003800000 */
[----:B------:R-:W0:Y:S02]  /*0f50*/  LDC.64 R8, c[0x0][0x588] ;  /* 0x00016200ff087b82 */ /* 0x000e240000000a00 */
[----:B0-----:R1:W5:Y:S01]  /*0f60*/  LDG.E R3, desc[UR18][R8.64] ;  /* 0x0000001208037981 */ /* 0x001362000c1e1900 */
[----:B------:R-:W-:Y:S05]  /*0f70*/  BRA `(.L_x_12) ;  /* 0x0000000000047947 */ /* 0x000fea0003800000 */
.L_x_13:
[----:B------:R-:W2:Y:S02]  /*0f80*/  LDC R3, c[0x0][0x580] ;  /* 0x00016000ff037b82 */ /* 0x000ea40000000800 */
.L_x_12:
[----:B------:R-:W-:Y:S02]  /*0f90*/  ULDC.64 UR4, c[0x0][0x5a0] ;  /* 0x0001680000047ab9 */ /* 0x000fe40000000a00 */
[----:B------:R-:W-:-:S04]  /*0fa0*/  ISETP.NE.U32.AND P1, PT, RZ, UR4, PT ;  /* 0x00000004ff007c0c */ /* 0x000fc8000bf25070 */
[----:B------:R-:W-:-:S13]  /*0fb0*/  ISETP.NE.AND.EX P1, PT, RZ, UR5, PT, P1 ;  /* 0x00000005ff007c0c */ /* 0x000fda000bf25310 */
[----:B------:R-:W-:Y:S05]  /*0fc0*/  @!P1 BRA `(.L_x_14) ;  /* 0x00000000001c9947 */ /* 0x000fea0003800000 */
[----:B01----:R-:W0:Y:S02]  /*0fd0*/  LDC.64 R8, c[0x0][0x5a0] ;  /* 0x00016800ff087b82 */ /* 0x003e240000000a00 */
[----:B0-----:R-:W3:Y:S02]  /*0fe0*/  LDG.E.64 R8, desc[UR18][R8.64] ;  /* 0x0000001208087981 */ /* 0x001ee4000c1e1b00 */
[----:B---3--:R-:W-:-:S04]  /*0ff0*/  ISETP.NE.U32.AND P1, PT, R8, RZ, PT ;  /* 0x000000ff0800720c */ /* 0x008fc80003f25070 */
[----:B------:R-:W-:-:S13]  /*1000*/  ISETP.NE.AND.EX P1, PT, R9, RZ, PT, P1 ;  /* 0x000000ff0900720c */ /* 0x000fda0003f25310 */
[----:B------:R-:W-:Y:S05]  /*1010*/  @!P1 BRA `(.L_x_14) ;  /* 0x0000000000089947 */ /* 0x000fea0003800000 */
[----:B------:R0:W5:Y:S01]  /*1020*/  LD.E R7, desc[UR18][R8.64] ;  /* 0x0000001208077980 */ /* 0x000162000c101900 */
[----:B------:R-:W-:Y:S05]  /*1030*/  BRA `(.L_x_15) ;  /* 0x0000000000207947 */ /* 0x000fea0003800000 */
.L_x_14:
[----:B------:R-:W-:Y:S02]  /*1040*/  ULDC.64 UR4, c[0x0][0x590] ;  /* 0x0001640000047ab9 */ /* 0x000fe40000000a00 */
[----:B------:R-:W-:-:S04]  /*1050*/  ISETP.NE.U32.AND P1, PT, RZ, UR4, PT ;  /* 0x00000004ff007c0c */ /* 0x000fc8000bf25070 */
[----:B------:R-:W-:-:S13]  /*1060*/  ISETP.NE.AND.EX P1, PT, RZ, UR5, PT, P1 ;  /* 0x00000005ff007c0c */ /* 0x000fda000bf25310 */
[----:B------:R-:W-:Y:S05]  /*1070*/  @!P1 BRA `(.L_x_16) ;  /* 0x00000000000c9947 */ /* 0x000fea0003800000 */
[----:B01----:R-:W0:Y:S02]  /*1080*/  LDC.64 R8, c[0x0][0x590] ;  /* 0x00016400ff087b82 */ /* 0x003e240000000a00 */
[----:B0-----:R1:W5:Y:S01]  /*1090*/  LDG.E R7, desc[UR18][R8.64] ;  /* 0x0000001208077981 */ /* 0x001362000c1e1900 */
[----:B------:R-:W-:Y:S05]  /*10a0*/  BRA `(.L_x_15) ;  /* 0x0000000000047947 */ /* 0x000fea0003800000 */
.L_x_16:
[----:B------:R-:W3:Y:S02]  /*10b0*/  LDC R7, c[0x0][0x584] ;  /* 0x00016100ff077b82 */ /* 0x000ee40000000800 */
.L_x_15:
[----:B------:R-:W-:-:S13]  /*10c0*/  LOP3.LUT P1, RZ, R10, 0xff, RZ, 0xc0, !PT ;  /* 0x000000ff0aff7812 */ /* 0x000fda000782c0ff */
[----:B------:R-:W-:Y:S05]  /*10d0*/  @!P1 EXIT ;  /* 0x000000000000994d */ /* 0x000fea0003800000 */
[----:B------:R-:W-:Y:S01]  /*10e0*/  ULDC UR4, c[0x0][0x28c] ;  /* 0x0000a30000047ab9 */ /* 0x000fe20000000800 */
[----:B------:R-:W-:Y:S01]  /*10f0*/  LOP3.LUT R81, R2, 0x1, RZ, 0xfc, !PT ;  /* 0x0000000102517812 */ /* 0x000fe200078efcff */
[----:B------:R-:W-:-:S04]  /*1100*/  UIADD3 UR4, UR4, 0x1f, URZ ;  /* 0x0000001f04047890 */ /* 0x000fc8000fffe03f */
[----:B------:R-:W-:-:S04]  /*1110*/  USHF.R.S32.HI UR5, URZ, 0x1f, UR4 ;  /* 0x0000001f3f057899 */ /* 0x000fc80008011404 */
[----:B------:R-:W-:-:S03]  /*1120*/  ULEA.HI UR5, UR5, UR4, URZ, 0x5 ;  /* 0x0000000405057291 */ /* 0x000fc6000f8f283f */
[----:B------:R-:W-:Y:S01]  /*1130*/  UMOV UR4, URZ ;  /* 0x0000003f00047c82 */ /* 0x000fe20008000000 */
[----:B------:R-:W-:-:S03]  /*1140*/  USHF.R.S32.HI UR9, URZ, 0x5, UR5 ;  /* 0x000000053f097899 */ /* 0x000fc60008011405 */
[----:B------:R-:W-:-:S09]  /*1150*/  UMOV UR5, URZ ;  /* 0x0000003f00057c82 */ /* 0x000fd20008000000 */
.L_x_107:
[----:B01----:R-:W-:Y:S01]  /*1160*/  LOP3.LUT R8, R0, 0x80, RZ, 0xc0, !PT ;  /* 0x0000008000087812 */ /* 0x003fe200078ec0ff */
[----:B------:R-:W0:Y:S01]  /*1170*/  S2UR UR13, SR_CgaCtaId ;  /* 0x00000000000d79c3 */ /* 0x000e220000008800 */
[----:B------:R-:W-:Y:S01]  /*1180*/  UMOV UR12, 0x400 ;  /* 0x00000400000c7882 */ /* 0x000fe20000000000 */
[----:B------:R-:W-:Y:S01]  /*1190*/  UMOV UR6, URZ ;  /* 0x0000003f00067c82 */ /* 0x000fe20008000000 */
[----:B------:R-:W-:Y:S01]  /*11a0*/  SHF.R.U32.HI R8, RZ, 0x7, R8 ;  /* 0x00000007ff087819 */ /* 0x000fe20000011608 */
[----:B------:R-:W-:Y:S01]  /*11b0*/  UMOV UR7, URZ ;  /* 0x0000003f00077c82 */ /* 0x000fe20008000000 */
[----:B------:R-:W-:Y:S01]  /*11c0*/  UMOV UR16, UR5 ;  /* 0x0000000500107c82 */ /* 0x000fe20008000000 */
[----:B------:R-:W-:Y:S02]  /*11d0*/  CS2R R14, SRZ ;  /* 0x00000000000e7805 */ /* 0x000fe4000001ff00 */
[----:B------:R-:W-:Y:S01]  /*11e0*/  CS2R R16, SRZ ;  /* 0x0000000000107805 */ /* 0x000fe2000001ff00 */
[----:B------:R-:W1:Y:S01]  /*11f0*/  LDC R9, c[0x0][0x28c] ;  /* 0x0000a300ff097b82 */ /* 0x000e620000000800 */
[----:B----4-:R-:W4:Y:S01]  /*1200*/  SHFL.IDX PT, R8, R8, RZ, 0x1f ;  /* 0x00001fff08087589 */ /* 0x010f2200000e0000 */
[----:B------:R-:W-:-:S02]  /*1210*/  CS2R R18, SRZ ;  /* 0x0000000000127805 */ /* 0x000fc4000001ff00 */
[----:B------:R-:W-:Y:S02]  /*1220*/  CS2R R20, SRZ ;  /* 0x0000000000147805 */ /* 0x000fe4000001ff00 */
[----:B------:R-:W-:Y:S02]  /*1230*/  CS2R R56, SRZ ;  /* 0x0000000000387805 */ /* 0x000fe4000001ff00 */
[----:B------:R-:W-:Y:S02]  /*1240*/  CS2R R58, SRZ ;  /* 0x00000000003a7805 */ /* 0x000fe4000001ff00 */
[----:B------:R-:W-:Y:S02]  /*1250*/  CS2R R60, SRZ ;  /* 0x00000000003c7805 */ /* 0x000fe4000001ff00 */
[----:B------:R-:W-:Y:S02]  /*1260*/  CS2R R62, SRZ ;  /* 0x00000000003e7805 */ /* 0x000fe4000001ff00 */
[----:B------:R-:W-:-:S02]  /*1270*/  CS2R R64, SRZ ;  /* 0x0000000000407805 */ /* 0x000fc4000001ff00 */
[----:B------:R-:W-:Y:S02]  /*1280*/  CS2R R66, SRZ ;  /* 0x0000000000427805 */ /* 0x000fe4000001ff00 */
[----:B------:R-:W-:Y:S01]  /*1290*/  CS2R R68, SRZ ;  /* 0x0000000000447805 */ /* 0x000fe2000001ff00 */
[----:B------:R-:W-:Y:S01]  /*12a0*/  IMAD.MOV.U32 R70, RZ, RZ, RZ ;  /* 0x000000ffff467224 */ /* 0x000fe200078e00ff */
[----:B------:R-:W-:Y:S02]  /*12b0*/  CS2R R72, SRZ ;  /* 0x0000000000487805 */ /* 0x000fe4000001ff00 */
[----:B------:R-:W-:Y:S02]  /*12c0*/  CS2R R74, SRZ ;  /* 0x00000000004a7805 */ /* 0x000fe4000001ff00 */
[----:B------:R-:W-:Y:S02]  /*12d0*/  CS2R R76, SRZ ;  /* 0x00000000004c7805 */ /* 0x000fe4000001ff00 */
[----:B------:R-:W-:Y:S01]  /*12e0*/  CS2R R78, SRZ ;  /* 0x00000000004e7805 */ /* 0x000fe2000001ff00 */
[----:B------:R-:W-:Y:S01]  /*12f0*/  IMAD.MOV.U32 R80, RZ, RZ, RZ ;  /* 0x000000ffff507224 */ /* 0x000fe200078e00ff */
[----:B------:R-:W-:Y:S01]  /*1300*/  CS2R R24, SRZ ;  /* 0x0000000000187805 */ /* 0x000fe2000001ff00 */
[----:B--2---:R-:W-:Y:S01]  /*1310*/  IMAD.U32 R22, RZ, RZ, UR4 ;  /* 0x00000004ff167e24 */ /* 0x004fe2000f8e00ff */
[----:B------:R-:W-:-:S02]  /*1320*/  CS2R R26, SRZ ;  /* 0x00000000001a7805 */ /* 0x000fc4000001ff00 */
[----:B------:R-:W-:Y:S02]  /*1330*/  CS2R R28, SRZ ;  /* 0x00000000001c7805 */ /* 0x000fe4000001ff00 */
[----:B------:R-:W-:Y:S02]  /*1340*/  CS2R R30, SRZ ;  /* 0x00000000001e7805 */ /* 0x000fe4000001ff00 */
[----:B------:R-:W-:Y:S02]  /*1350*/  CS2R R32, SRZ ;  /* 0x0000000000207805 */ /* 0x000fe4000001ff00 */
[----:B------:R-:W-:Y:S02]  /*1360*/  CS2R R34, SRZ ;  /* 0x0000000000227805 */ /* 0x000fe4000001ff00 */
[----:B-1----:R-:W-:Y:S02]  /*1370*/  ISETP.GE.AND P1, PT, R9, 0x1, PT ;  /* 0x000000010900780c */ /* 0x002fe40003f26270 */
[----:B------:R-:W-:-:S02]  /*1380*/  CS2R R36, SRZ ;  /* 0x0000000000247805 */ /* 0x000fc4000001ff00 */
[----:B----4-:R-:W-:Y:S02]  /*1390*/  R2UR UR8, R8 ;  /* 0x00000000080872ca */ /* 0x010fe400000e0000 */
[----:B------:R-:W-:Y:S02]  /*13a0*/  CS2R R38, SRZ ;  /* 0x0000000000267805 */ /* 0x000fe4000001ff00 */
[----:B------:R-:W-:Y:S02]  /*13b0*/  CS2R R40, SRZ ;  /* 0x0000000000287805 */ /* 0x000fe4000001ff00 */
[----:B------:R-:W-:Y:S02]  /*13c0*/  CS2R R42, SRZ ;  /* 0x00000000002a7805 */ /* 0x000fe4000001ff00 */
[----:B------:R-:W-:Y:S02]  /*13d0*/  CS2R R44, SRZ ;  /* 0x00000000002c7805 */ /* 0x000fe4000001ff00 */
[----:B------:R-:W-:-:S02]  /*13e0*/  CS2R R46, SRZ ;  /* 0x00000000002e7805 */ /* 0x000fc4000001ff00 */
[----:B------:R-:W-:Y:S02]  /*13f0*/  CS2R R48, SRZ ;  /* 0x0000000000307805 */ /* 0x000fe4000001ff00 */
[----:B------:R-:W-:Y:S02]  /*1400*/  CS2R R50, SRZ ;  /* 0x0000000000327805 */ /* 0x000fe4000001ff00 */
[----:B------:R-:W-:Y:S02]  /*1410*/  CS2R R52, SRZ ;  /* 0x0000000000347805 */ /* 0x000fe4000001ff00 */
[----:B------:R-:W-:Y:S01]  /*1420*/  CS2R R54, SRZ ;  /* 0x0000000000367805 */ /* 0x000fe2000001ff00 */
[----:B------:R-:W-:-:S04]  /*1430*/  ULEA.HI UR10, UR8, UR8, URZ, 0x1 ;  /* 0x00000008080a7291 */ /* 0x000fc8000f8f083f */
[----:B------:R-:W-:Y:S02]  /*1440*/  ULOP3.LUT UR11, UR10, 0x1ffffe, URZ, 0xc0, !UPT ;  /* 0x001ffffe0a0b7892 */ /* 0x000fe4000f8ec03f */
[----:B0-----:R-:W-:Y:S02]  /*1450*/  ULEA UR10, UR13, UR12, 0x18 ;  /* 0x0000000c0d0a7291 */ /* 0x001fe4000f8ec03f */
[----:B------:R-:W-:-:S03]  /*1460*/  UIADD3 UR11, UR8, -UR11, URZ ;  /* 0x8000000b080b7290 */ /* 0x000fc6000fffe03f */
[----:B------:R-:W-:Y:S01]  /*1470*/  UMOV UR8, URZ ;  /* 0x0000003f00087c82 */ /* 0x000fe20008000000 */
[----:B------:R-:W-:-:S04]  /*1480*/  ULEA UR11, UR11, UR10, 0xb ;  /* 0x0000000a0b0b7291 */ /* 0x000fc8000f8e583f */
[----:B------:R-:W-:-:S04]  /*1490*/  UIADD3 UR11, UR11, 0x100, URZ ;  /* 0x000001000b0b7890 */ /* 0x000fc8000fffe03f */
[----:B------:R-:W-:-:S04]  /*14a0*/  USHF.R.U32.HI UR11, URZ, 0x4, UR11 ;  /* 0x000000043f0b7899 */ /* 0x000fc8000801160b */
[----:B------:R-:W-:Y:S01]  /*14b0*/  ULOP3.LUT UR11, UR11, 0x3fff, URZ, 0xc0, !UPT ;  /* 0x00003fff0b0b7892 */ /* 0x000fe2000f8ec03f */
[----:B------:R-:W-:Y:S11]  /*14c0*/  @!P1 BRA `(.L_x_17) ;  /* 0x00000004005c9947 */ /* 0x000ff60003800000 */
[----:B------:R-:W-:-:S13]  /*14d0*/  ISETP.NE.AND P2, PT, R81, 0x3, PT ;  /* 0x000000035100780c */ /* 0x000fda0003f45270 */
[----:B------:R-:W-:Y:S05]  /*14e0*/  @!P2 BRA `(.L_x_18) ;  /* 0x000000000004a947 */ /* 0x000fea0003800000 */
[----:B------:R-:W-:Y:S01]  /*14f0*/  BPT.TRAP 0x1 ;  /* 0x000000040000795c */ /* 0x000fe20000300000 */
.L_x_18:
[----:B------:R-:W-:Y:S01]  /*1500*/  ULEA UR6, UR5, UR10, 0x3 ;  /* 0x0000000a05067291 */ /* 0x000fe2000f8e183f */
[----:B------:R-:W-:-:S05]  /*1510*/  IMAD.U32 R8, RZ, RZ, UR4 ;  /* 0x00000004ff087e24 */ /* 0x000fca000f8e00ff */
[----:B------:R-:W-:-:S04]  /*1520*/  SHF.L.U32 R8, R8, 0x1f, RZ ;  /* 0x0000001f08087819 */ /* 0x000fc800000006ff */
[----:B------:R0:W1:Y:S01]  /*1530*/  SYNCS.PHASECHK.TRANS64.TRYWAIT P1, [UR6], R8 ;  /* 0x00000008ff0075a7 */ /* 0x0000620008020146 */
[----:B------:R-:W-:Y:S05]  /*1540*/  @!P2 BRA `(.L_x_19) ;  /* 0x000000000004a947 */ /* 0x000fea0003800000 */
[----:B------:R-:W-:Y:S01]  /*1550*/  BPT.TRAP 0x1 ;  /* 0x000000040000795c */ /* 0x000fe20000300000 */
.L_x_19:
[----:B-1----:R-:W-:Y:S05]  /*1560*/  @P1 BRA `(.L_x_20) ;  /* 0x0000000000081947 */ /* 0x002fea0003800000 */
[----:B------:R-:W1:Y:S02]  /*1570*/  SYNCS.PHASECHK.TRANS64.TRYWAIT P1, [UR6], R8 ;  /* 0x00000008ff0075a7 */ /* 0x000e640008020146 */
[----:B-1----:R-:W-:Y:S05]  /*1580*/  @!P1 BRA `(.L_x_21) ;  /* 0x0000005400109947 */ /* 0x002fea0003800000 */
.L_x_20:
[----:B------:R-:W-:Y:S01]  /*1590*/  UIADD3 UR6, UR10, 0x5100, URZ ;  /* 0x000051000a067890 */ /* 0x000fe2000fffe03f */
[----:B------:R-:W-:Y:S01]  /*15a0*/  WARPGROUP.ARRIVE ;  /* 0x00000000000079c5 */ /* 0x000fe20000000000 */
[----:B------:R-:W-:Y:S01]  /*15b0*/  ULDC UR7, c[0x0][0x50c] ;  /* 0x0001430000077ab9 */ /* 0x000fe20000000800 */
[----:B------:R-:W-:Y:S01]  /*15c0*/  ULOP3.LUT UR12, UR11, 0x10000, URZ, 0xfc, !UPT ;  /* 0x000100000b0c7892 */ /* 0x000fe2000f8efc3f */
[----:B------:R-:W-:Y:S01]  /*15d0*/  CS2R R14, SRZ ;  /* 0x00000000000e7805 */ /* 0x000fe2000001ff00 */
[----:B------:R-:W-:Y:S01]  /*15e0*/  UISETP.NE.AND UP0, UPT, UR7, 0x1, UPT ;  /* 0x000000010700788c */ /* 0x000fe2000bf05270 */
[----:B------:R-:W-:Y:S01]  /*15f0*/  CS2R R16, SRZ ;  /* 0x0000000000107805 */ /* 0x000fe2000001ff00 */
[----:B------:R-:W-:Y:S01]  /*1600*/  USHF.R.U32.HI UR6, URZ, 0x4, UR6 ;  /* 0x000000043f067899 */ /* 0x000fe20008011606 */
[----:B------:R-:W-:Y:S01]  /*1610*/  CS2R R18, SRZ ;  /* 0x0000000000127805 */ /* 0x000fe2000001ff00 */
[----:B------:R-:W-:Y:S01]  /*1620*/  USEL UR7, URZ, 0x1, UP0 ;  /* 0x000000013f077887 */ /* 0x000fe20008000000 */
[----:B------:R-:W-:Y:S01]  /*1630*/  CS2R R20, SRZ ;  /* 0x0000000000147805 */ /* 0x000fe2000001ff00 */
[----:B------:R-:W-:Y:S01]  /*1640*/  ULOP3.LUT UR6, UR6, 0x3fff, URZ, 0xc0, !UPT ;  /* 0x00003fff06067892 */ /* 0x000fe2000f8ec03f */
[----:B------:R-:W-:Y:S01]  /*1650*/  CS2R R56, SRZ ;  /* 0x0000000000387805 */ /* 0x000fe2000001ff00 */
[----:B------:R-:W-:Y:S01]  /*1660*/  ULEA UR12, UR5, UR12, 0x8 ;  /* 0x0000000c050c7291 */ /* 0x000fe2000f8e403f */
[----:B------:R-:W-:Y:S01]  /*1670*/  CS2R R58, SRZ ;  /* 0x00000000003a7805 */ /* 0x000fe2000001ff00 */
[----:B------:R-:W-:Y:S01]  /*1680*/  ULOP3.LUT UR6, UR6, 0x10000, URZ, 0xfc, !UPT ;  /* 0x0001000006067892 */ /* 0x000fe2000f8efc3f */
[----:B------:R-:W-:Y:S01]  /*1690*/  ISETP.NE.AND P1, PT, RZ, UR7, PT ;  /* 0x00000007ff007c0c */ /* 0x000fe2000bf25270 */
[----:B------:R-:W-:Y:S01]  /*16a0*/  UMOV UR13, 0xc0000010 ;  /* 0xc0000010000d7882 */ /* 0x000fe20000000000 */
[----:B------:R-:W-:Y:S01]  /*16b0*/  UMOV UR15, 0xc0000010 ;  /* 0xc0000010000f7882 */ /* 0x000fe20000000000 */
[----:B------:R-:W-:Y:S01]  /*16c0*/  ULEA UR14, UR5, UR6, 0x7 ;  /* 0x00000006050e7291 */ /* 0x000fe2000f8e383f */
[----:B------:R-:W-:-:S02]  /*16d0*/  CS2R R60, SRZ ;  /* 0x00000000003c7805 */ /* 0x000fc4000001ff00 */
[----:B------:R-:W-:Y:S01]  /*16e0*/  CS2R R62, SRZ ;  /* 0x00000000003e7805 */ /* 0x000fe2000001ff00 */
[----:B------:R-:W-:Y:S01]  /*16f0*/  UMOV UR6, 0x1 ;  /* 0x0000000100067882 */ /* 0x000fe20000000000 */
[----:B------:R-:W-:Y:S02]  /*1700*/  CS2R R64, SRZ ;  /* 0x0000000000407805 */ /* 0x000fe4000001ff00 */
[----:B------:R-:W-:Y:S02]  /*1710*/  CS2R R66, SRZ ;  /* 0x0000000000427805 */ /* 0x000fe4000001ff00 */
[----:B------:R-:W-:Y:S01]  /*1720*/  CS2R R68, SRZ ;  /* 0x0000000000447805 */ /* 0x000fe2000001ff00 */
[----:B------:R-:W-:Y:S01]  /*1730*/  IMAD.MOV.U32 R70, RZ, RZ, RZ ;  /* 0x000000ffff467224 */ /* 0x000fe200078e00ff */
[----:B------:R-:W-:Y:S01]  /*1740*/  CS2R R72, SRZ ;  /* 0x0000000000487805 */ /* 0x000fe2000001ff00 */
[----:B------:R-:W-:Y:S01]  /*1750*/  QGMMA.64x64x32.F32.E4M3.E4M3 R24, gdesc[UR12], RZ, !UPT, gsb0 ;  /* 0x00e000000c1879f3 */ /* 0x000fe2000c0008ff */
[----:B------:R-:W-:-:S02]  /*1760*/  CS2R R74, SRZ ;  /* 0x00000000004a7805 */ /* 0x000fc4000001ff00 */
[----:B------:R-:W-:Y:S02]  /*1770*/  CS2R R76, SRZ ;  /* 0x00000000004c7805 */ /* 0x000fe4000001ff00 */
[----:B------:R-:W-:Y:S01]  /*1780*/  CS2R R78, SRZ ;  /* 0x00000000004e7805 */ /* 0x000fe2000001ff00 */
[----:B------:R-:W-:Y:S01]  /*1790*/  IMAD.MOV.U32 R80, RZ, RZ, RZ ;  /* 0x000000ffff507224 */ /* 0x000fe200078e00ff */
[----:B------:R-:W-:Y:S06]  /*17a0*/  @!P1 BRA `(.L_x_22) ;  /* 0x0000000000889947 */ /* 0x000fec0003800000 */
[----:B------:R-:W-:Y:S02]  /*17b0*/  WARPGROUP.DEPBAR.LE gsb0, 0x0 ;  /* 0x00008000000079c5 */ /* 0x000fe40000010000 */
[----:B------:R-:W-:-:S01]  /*17c0*/  FADD R79, RZ, R24 ;  /* 0x00000018ff4f7221 */ /* 0x000fc20000000000 */
[----:B------:R-:W-:Y:S01]  /*17d0*/  FADD R80, RZ, R25 ;  /* 0x00000019ff507221 */ /* 0x000fe20000000000 */
        /* <DEDUP_REMOVED lines=30> */
[----:B------:R-:W-:-:S06]  /*19c0*/  UMOV UR6, URZ ;  /* 0x0000003f00067c82 */ /* 0x000fcc0008000000 */
.L_x_22:
[----:B------:R-:W-:-:S04]  /*19d0*/  UIADD3 UR16, UR5, 0x1, URZ ;  /* 0x0000000105107890 */ /* 0x000fc8000fffe03f */
[----:B------:R-:W-:-:S04]  /*19e0*/  UISETP.NE.AND UP0, UPT, UR16, 0x5, UPT ;  /* 0x000000051000788c */ /* 0x000fc8000bf05270 */
[----:B------:R-:W-:Y:S02]  /*19f0*/  USEL UR8, URZ, 0x1, UP0 ;  /* 0x000000013f087887 */ /* 0x000fe40008000000 */
[----:B------:R-:W-:Y:S02]  /*1a00*/  USEL UR16, UR16, URZ, UP0 ;  /* 0x0000003f10107287 */ /* 0x000fe40008000000 */
[----:B------:R-:W-:-:S06]  /*1a10*/  ULOP3.LUT UR8, UR4, UR8, URZ, 0x3c, !UPT ;  /* 0x0000000804087292 */ /* 0x000fcc000f8e3c3f */
[----:B------:R-:W-:Y:S01]  /*1a20*/  IMAD.U32 R22, RZ, RZ, UR8 ;  /* 0x00000008ff167e24 */ /* 0x000fe2000f8e00ff */
[----:B------:R-:W-:-:S06]  /*1a30*/  UMOV UR8, 0x1 ;  /* 0x0000000100087882 */ /* 0x000fcc0000000000 */
.L_x_17:
[----:B------:R-:W-:-:S04]  /*1a40*/  UISETP.LT.AND UP0, UPT, UR9, 0x1, UPT ;  /* 0x000000010900788c */ /* 0x000fc8000bf01270 */
[----:B------:R-:W-:-:S04]  /*1a50*/  USEL UR12, UR9, 0x1, UP0 ;  /* 0x00000001090c7887 */ /* 0x000fc80008000000 */
[----:B------:R-:W-:-:S04]  /*1a60*/  UIADD3 UR12, UR9, -UR12, URZ ;  /* 0x8000000c090c7290 */ /* 0x000fc8000fffe03f */
[----:B------:R-:W-:-:S06]  /*1a70*/  UISETP.GE.AND UP0, UPT, UR12, 0x1, UPT ;  /* 0x000000010c00788c */ /* 0x000fcc000bf06270 */
[----:B------:R-:W-:-:S13]  /*1a80*/  PLOP3.LUT P1, PT, PT, PT, UP0, 0x80, 0x0 ;  /* 0x000000000000781c */ /* 0x000fda0003f2f008 */
[----:B------:R-:W-:Y:S05]  /*1a90*/  @!P1 BRA `(.L_x_23) ;  /* 0x0000000400709947 */ /* 0x000fea0003800000 */
[----:B01----:R-:W-:Y:S01]  /*1aa0*/  IMAD.U32 R8, RZ, RZ, UR12 ;  /* 0x0000000cff087e24 */ /* 0x003fe2000f8e00ff */
[----:B------:R-:W-:Y:S01]  /*1ab0*/  ULDC UR17, c[0x0][0x50c] ;  /* 0x0001430000117ab9 */ /* 0x000fe20000000800 */
[----:B------:R-:W-:-:S07]  /*1ac0*/  IMAD.U32 R9, RZ, RZ, UR5 ;  /* 0x00000005ff097e24 */ /* 0x000fce000f8e00ff */
.L_x_31:
[----:B------:R-:W-:-:S13]  /*1ad0*/  ISETP.NE.AND P2, PT, R81, 0x3, PT ;  /* 0x000000035100780c */ /* 0x000fda0003f45270 */
[----:B0-----:R-:W-:Y:S05]  /*1ae0*/  @!P2 BRA `(.L_x_24) ;  /* 0x000000000004a947 */ /* 0x001fea0003800000 */
[----:B------:R-:W-:Y:S01]  /*1af0*/  BPT.TRAP 0x1 ;  /* 0x000000040000795c */ /* 0x000fe20000300000 */
.L_x_24:
[----:B------:R-:W0:Y:S01]  /*1b00*/  S2UR UR12, SR_CgaCtaId ;  /* 0x00000000000c79c3 */ /* 0x000e220000008800 */
[----:B------:R-:W-:Y:S01]  /*1b10*/  UMOV UR10, 0x400 ;  /* 0x00000400000a7882 */ /* 0x000fe20000000000 */
[----:B------:R-:W-:Y:S01]  /*1b20*/  SHF.L.U32 R10, R22, 0x1f, RZ ;  /* 0x0000001f160a7819 */ /* 0x000fe200000006ff */
[----:B0-----:R-:W-:-:S04]  /*1b30*/  ULEA UR10, UR12, UR10, 0x18 ;  /* 0x0000000a0c0a7291 */ /* 0x001fc8000f8ec03f */
[----:B------:R-:W-:-:S09]  /*1b40*/  ULEA UR12, UR16, UR10, 0x3 ;  /* 0x0000000a100c7291 */ /* 0x000fd2000f8e183f */
[----:B------:R0:W1:Y:S01]  /*1b50*/  SYNCS.PHASECHK.TRANS64.TRYWAIT P1, [UR12], R10 ;  /* 0x0000000aff0075a7 */ /* 0x000062000802014c */
[----:B------:R-:W-:Y:S05]  /*1b60*/  @!P2 BRA `(.L_x_25) ;  /* 0x000000000004a947 */ /* 0x000fea0003800000 */
[----:B------:R-:W-:Y:S01]  /*1b70*/  BPT.TRAP 0x1 ;  /* 0x000000040000795c */ /* 0x000fe20000300000 */
.L_x_25:
[----:B-1----:R-:W-:Y:S05]  /*1b80*/  @P1 BRA `(.L_x_26) ;  /* 0x0000000000081947 */ /* 0x002fea0003800000 */
[----:B------:R-:W1:Y:S02]  /*1b90*/  SYNCS.PHASECHK.TRANS64.TRYWAIT P1, [UR12], R10 ;  /* 0x0000000aff0075a7 */ /* 0x000e64000802014c */
[----:B-1----:R-:W-:Y:S05]  /*1ba0*/  @!P1 BRA `(.L_x_27) ;  /* 0x0000004c00a09947 */ /* 0x002fea0003800000 */
.L_x_26:
[----:B------:R-:W-:Y:S01]  /*1bb0*/  UIADD3 UR12, UR10, 0x5100, URZ ;  /* 0x000051000a0c7890 */ /* 0x000fe2000fffe03f */
[----:B------:R-:W-:Y:S01]  /*1bc0*/  WARPGROUP.ARRIVE ;  /* 0x00000000000079c5 */ /* 0x000fe20000000000 */
[----:B------:R-:W-:Y:S02]  /*1bd0*/  UISETP.NE.AND UP0, UPT, UR7, URZ, UPT ;  /* 0x0000003f0700728c */ /* 0x000fe4000bf05270 */
[----:B------:R-:W-:Y:S02]  /*1be0*/  USHF.R.U32.HI UR12, URZ, 0x4, UR12 ;  /* 0x000000043f0c7899 */ /* 0x000fe4000801160c */
[----:B------:R-:W-:Y:S02]  /*1bf0*/  USEL UR8, UR8, URZ, !UP0 ;  /* 0x0000003f08087287 */ /* 0x000fe4000c000000 */
[----:B------:R-:W-:Y:S02]  /*1c00*/  ULOP3.LUT UR7, UR12, 0x3fff, URZ, 0xc0, !UPT ;  /* 0x00003fff0c077892 */ /* 0x000fe4000f8ec03f */
[----:B------:R-:W-:-:S02]  /*1c10*/  ULOP3.LUT UR12, UR11, 0x10000, URZ, 0xfc, !UPT ;  /* 0x000100000b0c7892 */ /* 0x000fc4000f8efc3f */
[----:B------:R-:W-:Y:S02]  /*1c20*/  ULOP3.LUT UR7, UR7, 0x10000, URZ, 0xfc, !UPT ;  /* 0x0001000007077892 */ /* 0x000fe4000f8efc3f */
[----:B------:R-:W-:Y:S02]  /*1c30*/  UISETP.NE.U32.AND UP0, UPT, UR8, URZ, UPT ;  /* 0x0000003f0800728c */ /* 0x000fe4000bf05070 */
[----:B------:R-:W-:Y:S02]  /*1c40*/  ULEA UR12, UR16, UR12, 0x8 ;  /* 0x0000000c100c7291 */ /* 0x000fe4000f8e403f */
[----:B------:R-:W-:Y:S01]  /*1c50*/  ULEA UR14, UR16, UR7, 0x7 ;  /* 0x00000007100e7291 */ /* 0x000fe2000f8e383f */
[----:B------:R-:W-:Y:S01]  /*1c60*/  UMOV UR13, 0xc0000010 ;  /* 0xc0000010000d7882 */ /* 0x000fe20000000000 */
[----:B------:R-:W-:Y:S01]  /*1c70*/  UMOV UR15, 0xc0000010 ;  /* 0xc0000010000f7882 */ /* 0x000fe20000000000 */
[----:B------:R-:W-:-:S06]  /*1c80*/  UIADD3 UR6, UR6, 0x1, URZ ;  /* 0x0000000106067890 */ /* 0x000fcc000fffe03f */
[----:B------:R-:W-:Y:S01]  /*1c90*/  QGMMA.64x64x32.F32.E4M3.E4M3 R24, gdesc[UR12], R24, UP0, gsb0 ;  /* 0x00e000000c1879f3 */ /* 0x000fe2000b800818 */
[----:B------:R-:W-:-:S04]  /*1ca0*/  UISETP.NE.AND UP0, UPT, UR6, UR17, UPT ;  /* 0x000000110600728c */ /* 0x000fc8000bf05270 */
[----:B------:R-:W-:-:S06]  /*1cb0*/  USEL UR7, URZ, 0x1, UP0 ;  /* 0x000000013f077887 */ /* 0x000fcc0008000000 */
[----:B------:R-:W-:Y:S01]  /*1cc0*/  ISETP.NE.AND P1, PT, RZ, UR7, PT ;  /* 0x00000007ff007c0c */ /* 0x000fe2000bf25270 */
[----:B------:R-:W-:-:S12]  /*1cd0*/  WARPGROUP.DEPBAR.LE gsb0, 0x1 ;  /* 0x00008000000079c5 */ /* 0x000fd80000010100 */
[----:B------:R-:W-:Y:S05]  /*1ce0*/  @!P1 BRA `(.L_x_28) ;  /* 0x0000000000889947 */ /* 0x000fea0003800000 */
[----:B------:R-:W-:Y:S02]  /*1cf0*/  WARPGROUP.DEPBAR.LE gsb0, 0x0 ;  /* 0x00008000000079c5 */ /* 0x000fe40000010000 */
[----:B------:R-:W-:-:S01]  /*1d00*/  FADD R79, R24, R79 ;  /* 0x0000004f184f7221 */ /* 0x000fc20000000000 */
[----:B------:R-:W-:Y:S01]  /*1d10*/  FADD R80, R25, R80 ;  /* 0x0000005019507221 */ /* 0x000fe20000000000 */
        /* <DEDUP_REMOVED lines=30> */
[----:B------:R-:W-:-:S06]  /*1f00*/  UMOV UR6, URZ ;  /* 0x0000003f00067c82 */ /* 0x000fcc0008000000 */
.L_x_28:
[----:B------:R-:W-:Y:S05]  /*1f10*/  @!P2 BRA `(.L_x_29) ;  /* 0x000000000004a947 */ /* 0x000fea0003800000 */
[----:B------:R-:W-:Y:S01]  /*1f20*/  BPT.TRAP 0x1 ;  /* 0x000000040000795c */ /* 0x000fe20000300000 */
.L_x_29:
[----:B01----:R-:W-:Y:S02]  /*1f30*/  @P0 LEA R10, R9, UR10, 0x3 ;  /* 0x0000000a090a0c11 */ /* 0x003fe4000f8e18ff */
[----:B------:R-:W-:-:S03]  /*1f40*/  ISETP.GT.U32.AND P1, PT, R2, 0x1, PT ;  /* 0x000000010200780c */ /* 0x000fc60003f24070 */
[----:B------:R-:W-:-:S05]  /*1f50*/  @P0 VIADD R13, R10, 0x28 ;  /* 0x000000280a0d0836 */ /* 0x000fca0000000000 */
[----:B------:R-:W-:-:S04]  /*1f60*/  @P0 PRMT R13, R6, 0x654, R13 ;  /* 0x00000654060d0816 */ /* 0x000fc8000000000d */
[----:B------:R0:W-:Y:S01]  /*1f70*/  @P0 SYNCS.ARRIVE.TRANS64.RED.A1T0 RZ, [R13+URZ], RZ ;  /* 0x000000ff0dff09a7 */ /* 0x0001e2000810043f */
[----:B------:R-:W-:Y:S05]  /*1f80*/  @P1 BRA `(.L_x_30) ;  /* 0x0000000000041947 */ /* 0x000fea0003800000 */
[----:B------:R-:W-:Y:S01]  /*1f90*/  BPT.TRAP 0x1 ;  /* 0x000000040000795c */ /* 0x000fe20000300000 */
.L_x_30:
[----:B------:R-:W-:Y:S01]  /*1fa0*/  UIADD3 UR16, UR16, 0x1, URZ ;  /* 0x0000000110107890 */ /* 0x000fe2000fffe03f */
[C---:B------:R-:W-:Y:S01]  /*1fb0*/  ISETP.GT.AND P2, PT, R8.reuse, 0x1, PT ;  /* 0x000000010800780c */ /* 0x040fe20003f44270 */
[----:B------:R-:W-:Y:S02]  /*1fc0*/  VIADD R9, R9, 0x1 ;  /* 0x0000000109097836 */ /* 0x000fe40000000000 */
[----:B------:R-:W-:Y:S01]  /*1fd0*/  UISETP.NE.AND UP0, UPT, UR16, 0x5, UPT ;  /* 0x000000051000788c */ /* 0x000fe2000bf05270 */
[----:B------:R-:W-:Y:S02]  /*1fe0*/  VIADD R8, R8, 0xffffffff ;  /* 0xffffffff08087836 */ /* 0x000fe40000000000 */
[C---:B------:R-:W-:Y:S01]  /*1ff0*/  ISETP.NE.AND P1, PT, R9.reuse, 0x5, PT ;  /* 0x000000050900780c */ /* 0x040fe20003f25270 */
[----:B------:R-:W-:Y:S02]  /*2000*/  USEL UR8, URZ, 0x1, UP0 ;  /* 0x000000013f087887 */ /* 0x000fe40008000000 */
[----:B------:R-:W-:Y:S01]  /*2010*/  USEL UR16, UR16, URZ, UP0 ;  /* 0x0000003f10107287 */ /* 0x000fe20008000000 */
[----:B------:R-:W-:-:S03]  /*2020*/  SEL R9, R9, RZ, P1 ;  /* 0x000000ff09097207 */ /* 0x000fc60000800000 */
[----:B------:R-:W-:Y:S01]  /*2030*/  LOP3.LUT R22, R22, UR8, RZ, 0x3c, !PT ;  /* 0x0000000816167c12 */ /* 0x000fe2000f8e3cff */
[----:B------:R-:W-:Y:S01]  /*2040*/  UMOV UR8, 0x1 ;  /* 0x0000000100087882 */ /* 0x000fe20000000000 */
[----:B------:R-:W-:Y:S06]  /*2050*/  @P2 BRA `(.L_x_31) ;  /* 0xfffffff8009c2947 */ /* 0x000fec000383ffff */
.L_x_23:
[----:B------:R-:W-:Y:S01]  /*2060*/  UISETP.NE.AND UP0, UPT, UR6, URZ, UPT ;  /* 0x0000003f0600728c */ /* 0x000fe2000bf05270 */
[----:B01----:R-:W0:Y:S03]  /*2070*/  LDC R8, c[0x0][0x28c] ;  /* 0x0000a300ff087b82 */ /* 0x003e260000000800 */
[----:B------:R-:W-:-:S06]  /*2080*/  USEL UR6, URZ, 0x1, !UP0 ;  /* 0x000000013f067887 */ /* 0x000fcc000c000000 */
[----:B------:R-:W-:Y:S02]  /*2090*/  ISETP.NE.AND P1, PT, RZ, UR6, PT ;  /* 0x00000006ff007c0c */ /* 0x000fe4000bf25270 */
[----:B0-----:R-:W-:-:S11]  /*20a0*/  ISETP.GE.AND P2, PT, R8, 0x1, PT ;  /* 0x000000010800780c */ /* 0x001fd60003f46270 */
[----:B------:R-:W-:Y:S05]  /*20b0*/  @!P1 BRA `(.L_x_32) ;  /* 0x0000000000849947 */ /* 0x000fea0003800000 */
[----:B------:R-:W-:Y:S02]  /*20c0*/  WARPGROUP.DEPBAR.LE gsb0, 0x0 ;  /* 0x00008000000079c5 */ /* 0x000fe40000010000 */
[----:B------:R-:W-:Y:S01]  /*20d0*/  FADD R79, R24, R79 ;  /* 0x0000004f184f7221 */ /* 0x000fe20000000000 */
        /* <DEDUP_REMOVED lines=30> */
[----:B------:R-:W-:-:S07]  /*22c0*/  FADD R14, R14, R55 ;  /* 0x000000370e0e7221 */ /* 0x000fce0000000000 */
.L_x_32:
[----:B------:R-:W-:Y:S02]  /*22d0*/  WARPGROUP.DEPBAR.LE gsb0, 0x0 ;  /* 0x00008000000079c5 */ /* 0x000fe40000010000 */
[----:B------:R-:W-:Y:S05]  /*22e0*/  @!P2 BRA `(.L_x_33) ;  /* 0x000000000050a947 */ /* 0x000fea0003800000 */
[----:B------:R-:W-:-:S13]  /*22f0*/  ISETP.NE.AND P1, PT, R81, 0x3, PT ;  /* 0x000000035100780c */ /* 0x000fda0003f25270 */
[----:B------:R-:W-:Y:S05]  /*2300*/  @!P1 BRA `(.L_x_34) ;  /* 0x0000000000049947 */ /* 0x000fea0003800000 */
[----:B------:R-:W-:Y:S01]  /*2310*/  BPT.TRAP 0x1 ;  /* 0x000000040000795c */ /* 0x000fe20000300000 */
.L_x_34:
[----:B------:R-:W-:Y:S01]  /*2320*/  BSSY B0, `(.L_x_35) ;  /* 0x000000e000007945 */ /* 0x000fe20003800000 */
[----:B------:R-:W-:-:S03]  /*2330*/  ISETP.GT.U32.AND P1, PT, R2, 0x1, PT ;  /* 0x000000010200780c */ /* 0x000fc60003f24070 */
[----:B------:R-:W-:Y:S10]  /*2340*/  @!P0 BRA `(.L_x_36) ;  /* 0x00000000002c8947 */ /* 0x000ff40003800000 */
[----:B------:R-:W-:-:S04]  /*2350*/  UISETP.LT.AND UP0, UPT, UR9, 0x1, UPT ;  /* 0x000000010900788c */ /* 0x000fc8000bf01270 */
[----:B------:R-:W-:-:S04]  /*2360*/  USEL UR8, UR9, 0x1, UP0 ;  /* 0x0000000109087887 */ /* 0x000fc80008000000 */
[----:B------:R-:W-:-:S04]  /*2370*/  UIADD3 UR8, UR5, UR9, -UR8 ;  /* 0x0000000905087290 */ /* 0x000fc8000fffe808 */
[----:B------:R-:W-:-:S04]  /*2380*/  UIMAD.WIDE.U32 UR6, UR8, -0x33333333, URZ ;  /* 0xcccccccd080678a5 */ /* 0x000fc8000f8e003f */
[----:B------:R-:W-:-:S04]  /*2390*/  USHF.R.U32.HI UR6, URZ, 0x2, UR7 ;  /* 0x000000023f067899 */ /* 0x000fc80008011607 */
[----:B------:R-:W-:-:S04]  /*23a0*/  UIMAD UR8, UR6, -0x5, UR8 ;  /* 0xfffffffb060878a4 */ /* 0x000fc8000f8e0208 */
[----:B------:R-:W-:-:S04]  /*23b0*/  ULEA UR8, UR8, UR10, 0x3 ;  /* 0x0000000a08087291 */ /* 0x000fc8000f8e183f */
[----:B------:R-:W-:-:S06]  /*23c0*/  UIADD3 UR8, UR8, 0x28, URZ ;  /* 0x0000002808087890 */ /* 0x000fcc000fffe03f */
[----:B------:R-:W-:-:S05]  /*23d0*/  IMAD.U32 R9, RZ, RZ, UR8 ;  /* 0x00000008ff097e24 */ /* 0x000fca000f8e00ff */
[----:B------:R-:W-:-:S04]  /*23e0*/  PRMT R8, R6, 0x654, R9 ;  /* 0x0000065406087816 */ /* 0x000fc80000000009 */
[----:B------:R0:W-:Y:S03]  /*23f0*/  SYNCS.ARRIVE.TRANS64.RED.A1T0 RZ, [R8+URZ], RZ ;  /* 0x000000ff08ff79a7 */ /* 0x0001e6000810043f */
.L_x_36:
[----:B------:R-:W-:Y:S05]  /*2400*/  BSYNC B0 ;  /* 0x0000000000007941 */ /* 0x000fea0003800000 */
.L_x_35:
[----:B------:R-:W-:Y:S05]  /*2410*/  @P1 BRA `(.L_x_33) ;  /* 0x0000000000041947 */ /* 0x000fea0003800000 */
[----:B------:R-:W-:Y:S01]  /*2420*/  BPT.TRAP 0x1 ;  /* 0x000000040000795c */ /* 0x000fe20000300000 */
.L_x_33:
[----:B------:R-:W1:Y:S01]  /*2430*/  LDC R22, c[0x0][0x288] ;  /* 0x0000a200ff167b82 */ /* 0x000e620000000800 */
[--C-:B0-----:R-:W-:Y:S01]  /*2440*/  SHF.R.U32.HI R8, RZ, 0x2, R0.reuse ;  /* 0x00000002ff087819 */ /* 0x101fe20000011600 */
[----:B------:R-:W-:Y:S01]  /*2450*/  IMAD.SHL.U32 R27, R12, 0x40, RZ ;  /* 0x000000400c1b7824 */ /* 0x000fe200078e00ff */
[----:B------:R-:W-:Y:S01]  /*2460*/  SHF.R.U32.HI R13, RZ, 0x7, R0 ;  /* 0x00000007ff0d7819 */ /* 0x000fe20000011600 */
[----:B------:R-:W-:Y:S01]  /*2470*/  UIADD3 UR5, UR9, UR5, URZ ;  /* 0x0000000509057290 */ /* 0x000fe2000fffe03f */
[----:B------:R-:W-:Y:S01]  /*2480*/  LOP3.LUT R9, R8, 0x7, RZ, 0xc0, !PT ;  /* 0x0000000708097812 */ /* 0x000fe200078ec0ff */
[C---:B------:R-:W-:Y:S01]  /*2490*/  IMAD.SHL.U32 R12, R0.reuse, 0x2, RZ ;  /* 0x00000002000c7824 */ /* 0x040fe200078e00ff */
[----:B------:R-:W-:Y:S01]  /*24a0*/  LOP3.LUT R8, R13, 0x1, RZ, 0xc0, !PT ;  /* 0x000000010d087812 */ /* 0x000fe200078ec0ff */
[----:B------:R-:W-:Y:S01]  /*24b0*/  UISETP.GT.U32.AND UP0, UPT, UR5, 0x4, UPT ;  /* 0x000000040500788c */ /* 0x000fe2000bf04070 */
[C---:B------:R-:W-:Y:S01]  /*24c0*/  LOP3.LUT R13, R0.reuse, 0x3, RZ, 0xc0, !PT ;  /* 0x00000003000d7812 */ /* 0x040fe200078ec0ff */
[----:B------:R-:W-:Y:S01]  /*24d0*/  ULDC UR12, c[0x0][0x284] ;  /* 0x0000a100000c7ab9 */ /* 0x000fe20000000800 */
[----:B------:R-:W-:Y:S01]  /*24e0*/  LOP3.LUT R10, R0, 0x60, RZ, 0xc0, !PT ;  /* 0x00000060000a7812 */ /* 0x000fe200078ec0ff */
[----:B------:R-:W-:Y:S01]  /*24f0*/  UISETP.LT.U32.AND UP0, UPT, UR9, 0x5, UP0 ;  /* 0x000000050900788c */ /* 0x000fe20008701070 */
[----:B------:R-:W-:Y:S01]  /*2500*/  SHF.R.S32.HI R30, RZ, 0x1f, R71 ;  /* 0x0000001fff1e7819 */ /* 0x000fe20000011447 */
[----:B------:R-:W-:Y:S01]  /*2510*/  UISETP.GE.U32.AND UP1, UPT, UR9, 0x5, UPT ;  /* 0x000000050900788c */ /* 0x000fe2000bf26070 */
[----:B------:R-:W-:Y:S01]  /*2520*/  SHF.R.U32.HI R10, RZ, 0x1, R10 ;  /* 0x00000001ff0a7819 */ /* 0x000fe2000001160a */
[----:B------:R-:W-:Y:S01]  /*2530*/  ULDC.64 UR10, c[0x0][0x5d0] ;  /* 0x00017400000a7ab9 */ /* 0x000fe20000000a00 */
[----:B------:R-:W-:Y:S01]  /*2540*/  LOP3.LUT R12, R27, 0x6, R12, 0xf8, !PT ;  /* 0x000000061b0c7812 */ /* 0x000fe200078ef80c */
[----:B------:R-:W-:Y:S01]  /*2550*/  UIMAD.WIDE.U32 UR6, UR5, -0x33333333, URZ ;  /* 0xcccccccd050678a5 */ /* 0x000fe2000f8e003f */
[--C-:B------:R-:W-:Y:S01]  /*2560*/  IADD3 R25, RZ, -R10, -R9.reuse ;  /* 0x8000000aff197210 */ /* 0x100fe20007ffe809 */
[----:B------:R-:W-:Y:S01]  /*2570*/  USEL UR8, URZ, 0x1, !UP0 ;  /* 0x000000013f087887 */ /* 0x000fe2000c000000 */
[----:B------:R-:W-:Y:S01]  /*2580*/  IMAD.SHL.U32 R24, R8, 0x40, RZ ;  /* 0x0000004008187824 */ /* 0x000fe200078e00ff */
[----:B------:R-:W-:Y:S01]  /*2590*/  USHF.R.U32.HI UR6, URZ, 0x2, UR7 ;  /* 0x000000023f067899 */ /* 0x000fe20008011607 */
[----:B------:R-:W-:Y:S01]  /*25a0*/  IMAD.WIDE R28, R11, 0x80, RZ ;  /* 0x000000800b1c7825 */ /* 0x000fe200078e02ff */
[----:B-1----:R-:W-:Y:S01]  /*25b0*/  ISETP.GE.AND P1, PT, R27, R22, PT ;  /* 0x000000161b00720c */ /* 0x002fe20003f26270 */
[----:B------:R-:W-:Y:S01]  /*25c0*/  ULOP3.LUT UR4, UR4, UR8, URZ, 0x3c, !UPT ;  /* 0x0000000804047292 */ /* 0x000fe2000f8e3c3f */
[----:B------:R-:W-:Y:S01]  /*25d0*/  LOP3.LUT R23, R24, 0x40, R9, 0xe2, !PT ;  /* 0x0000004018177812 */ /* 0x000fe200078ee209 */
[----:B------:R-:W-:Y:S01]  /*25e0*/  IMAD R26, R13, -0x2, R22 ;  /* 0xfffffffe0d1a7824 */ /* 0x000fe200078e0216 */
[----:B------:R-:W-:Y:S01]  /*25f0*/  SHF.R.S32.HI R13, RZ, 0x1f, R12 ;  /* 0x0000001fff0d7819 */ /* 0x000fe2000001140c */
[----:B------:R-:W-:Y:S01]  /*2600*/  IMAD.SHL.U32 R22, R11, 0x80, RZ ;  /* 0x000000800b167824 */ /* 0x000fe200078e00ff */
[----:B------:R-:W-:Y:S01]  /*2610*/  UIMAD UR5, UR6, -0x5, UR5 ;  /* 0xfffffffb060578a4 */ /* 0x000fe2000f8e0205 */
[----:B------:R-:W-:Y:S01]  /*2620*/  IMAD R25, R8, -0x40, R25 ;  /* 0xffffffc008197824 */ /* 0x000fe200078e0219 */
[----:B------:R-:W-:Y:S01]  /*2630*/  @UP1 ULOP3.LUT UR4, UR4, 0x1, UR6, 0x78, !UPT ;  /* 0x0000000104041892 */ /* 0x000fe2000f8e7806 */
[----:B------:R-:W-:Y:S01]  /*2640*/  IMAD R8, R30, UR10, RZ ;  /* 0x0000000a1e087c24 */ /* 0x000fe2000f8e02ff */
[----:B------:R-:W-:Y:S01]  /*2650*/  ISETP.GE.OR P1, PT, R22, UR12, P1 ;  /* 0x0000000c16007c0c */ /* 0x000fe20008f26670 */
[----:B------:R-:W-:Y:S01]  /*2660*/  IMAD.IADD R26, R26, 0x1, -R27 ;  /* 0x000000011a1a7824 */ /* 0x000fe200078e0a1b */
[----:B------:R-:W-:Y:S01]  /*2670*/  IADD3 R25, -R22, UR12, R25 ;  /* 0x0000000c16197c10 */ /* 0x000fe2000fffe119 */
[C---:B------:R-:W-:Y:S01]  /*2680*/  IMAD R11, R71.reuse, UR11, R8 ;  /* 0x0000000b470b7c24 */ /* 0x040fe2000f8e0208 */
[----:B------:R-:W-:Y:S01]  /*2690*/  LOP3.LUT R31, R28, R23, R10, 0xfe, !PT ;  /* 0x000000171c1f7212 */ /* 0x000fe200078efe0a */
[----:B------:R-:W-:-:S04]  /*26a0*/  IMAD.WIDE.U32 R8, R71, UR10, R12 ;  /* 0x0000000a47087c25 */ /* 0x000fc8000f8e000c */
[----:B------:R-:W-:Y:S02]  /*26b0*/  IMAD.IADD R9, R9, 0x1, R11 ;  /* 0x0000000109097824 */ /* 0x000fe400078e020b */
[----:B------:R-:W-:Y:S02]  /*26c0*/  IMAD.MOV.U32 R24, RZ, RZ, -0x1 ;  /* 0xffffffffff187424 */ /* 0x000fe400078e00ff */
[----:B------:R-:W-:Y:S05]  /*26d0*/  @P1 BRA `(.L_x_37) ;  /* 0x0000002400941947 */ /* 0x000fea0003800000 */
[----:B------:R-:W0:Y:S01]  /*26e0*/  LDC.64 R22, c[0x0][0x5c8] ;  /* 0x00017200ff167b82 */ /* 0x000e220000000a00 */
[----:B------:R-:W-:Y:S01]  /*26f0*/  ULDC.64 UR6, c[0x0][0x5c0] ;  /* 0x0001700000067ab9 */ /* 0x000fe20000000a00 */
[----:B------:R-:W-:Y:S01]  /*2700*/  BSSY B0, `(.L_x_37) ;  /* 0x0000262000007945 */ /* 0x000fe20003800000 */
[-C--:B0-----:R-:W-:Y:S02]  /*2710*/  IMAD R10, R29, R22.reuse, RZ ;  /* 0x000000161d0a7224 */ /* 0x081fe400078e02ff */
[----:B------:R-:W-:-:S04]  /*2720*/  IMAD.WIDE.U32 R8, R31, R22, R8 ;  /* 0x000000161f087225 */ /* 0x000fc800078e0008 */
[----:B------:R-:W-:Y:S01]  /*2730*/  IMAD R11, R31, R23, R10 ;  /* 0x000000171f0b7224 */ /* 0x000fe200078e020a */
[----:B------:R-:W-:Y:S02]  /*2740*/  LEA R10, P1, R22, R8, 0x3 ;  /* 0x00000008160a7211 */ /* 0x000fe400078218ff */
[----:B------:R-:W-:Y:S01]  /*2750*/  IADD3 R8, P2, R8, UR6, RZ ;  /* 0x0000000608087c10 */ /* 0x000fe2000ff5e0ff */
[----:B------:R-:W-:Y:S01]  /*2760*/  IMAD.IADD R9, R9, 0x1, R11 ;  /* 0x0000000109097824 */ /* 0x000fe200078e020b */
[----:B------:R-:W-:-:S04]  /*2770*/  IADD3 R10, P3, R10, UR6, RZ ;  /* 0x000000060a0a7c10 */ /* 0x000fc8000ff7e0ff */
[----:B------:R-:W-:Y:S02]  /*2780*/  LEA.HI.X R11, R22, R9, R23, 0x3, P1 ;  /* 0x00000009160b7211 */ /* 0x000fe400008f1c17 */
[----:B---3-5:R-:W-:Y:S02]  /*2790*/  FSETP.NEU.AND P1, PT, R7, RZ, PT ;  /* 0x000000ff0700720b */ /* 0x028fe40003f2d000 */
[----:B------:R-:W-:Y:S02]  /*27a0*/  IADD3.X R9, R9, UR7, RZ, P2, !PT ;  /* 0x0000000709097c10 */ /* 0x000fe400097fe4ff */
[----:B------:R-:W-:-:S09]  /*27b0*/  IADD3.X R11, R11, UR7, RZ, P3, !PT ;  /* 0x000000070b0b7c10 */ /* 0x000fd20009ffe4ff */
[----:B------:R-:W-:Y:S05]  /*27c0*/  @!P1 BRA `(.L_x_38) ;  /* 0x0000001c00149947 */ /* 0x000fea0003800000 */
[----:B------:R-:W-:Y:S01]  /*27d0*/  ULDC.64 UR6, c[0x0][0x5b8] ;  /* 0x00016e0000067ab9 */ /* 0x000fe20000000a00 */
[----:B------:R-:W-:Y:S01]  /*27e0*/  ISETP.GE.AND P2, PT, R26, 0x1, PT ;  /* 0x000000011a00780c */ /* 0x000fe20003f46270 */
[----:B------:R-:W-:Y:S01]  /*27f0*/  IMAD R30, R30, UR6, RZ ;  /* 0x000000061e1e7c24 */ /* 0x000fe2000f8e02ff */
[----:B------:R-:W-:Y:S01]  /*2800*/  ULDC.64 UR10, c[0x0][0x5a8] ;  /* 0x00016a00000a7ab9 */ /* 0x000fe20000000a00 */
[----:B------:R-:W-:Y:S01]  /*2810*/  IMAD.WIDE.U32 R22, R71, UR6, R12 ;  /* 0x0000000647167c25 */ /* 0x000fe2000f8e000c */
[----:B------:R-:W-:Y:S01]  /*2820*/  ISETP.LT.OR P5, PT, R25, 0x1, !P2 ;  /* 0x000000011900780c */ /* 0x000fe200057a1670 */
[----:B------:R-:W-:Y:S02]  /*2830*/  BSSY B1, `(.L_x_39) ;  /* 0x000000c000017945 */ /* 0x000fe40003800000 */
[----:B------:R-:W-:Y:S01]  /*2840*/  IMAD R71, R71, UR7, R30 ;  /* 0x0000000747477c24 */ /* 0x000fe2000f8e021e */
[----:B------:R-:W-:Y:S02]  /*2850*/  ULDC.64 UR6, c[0x0][0x5b0] ;  /* 0x00016c0000067ab9 */ /* 0x000fe40000000a00 */
[----:B------:R-:W-:-:S02]  /*2860*/  IMAD R27, R29, UR6, RZ ;  /* 0x000000061d1b7c24 */ /* 0x000fc4000f8e02ff */
[----:B------:R-:W-:Y:S02]  /*2870*/  IMAD.IADD R23, R23, 0x1, R71 ;  /* 0x0000000117177824 */ /* 0x000fe400078e0247 */
[C---:B------:R-:W-:Y:S02]  /*2880*/  IMAD R27, R31.reuse, UR7, R27 ;  /* 0x000000071f1b7c24 */ /* 0x040fe4000f8e021b */
[----:B------:R-:W-:-:S03]  /*2890*/  IMAD.WIDE.U32 R12, R31, UR6, R22 ;  /* 0x000000061f0c7c25 */ /* 0x000fc6000f8e0016 */
[----:B------:R-:W-:-:S04]  /*28a0*/  IADD3 R12, P1, R12, UR10, RZ ;  /* 0x0000000a0c0c7c10 */ /* 0x000fc8000ff3e0ff */
[--C-:B------:R-:W-:Y:S02]  /*28b0*/  IADD3.X R13, R13, UR11, R27.reuse, P1, !PT ;  /* 0x0000000b0d0d7c10 */ /* 0x100fe40008ffe41b */
[----:B------:R-:W-:Y:S01]  /*28c0*/  PRMT R27, RZ, 0x7610, R27 ;  /* 0x00007610ff1b7816 */ /* 0x000fe2000000001b */
[----:B------:R-:W-:Y:S06]  /*28d0*/  @P5 BRA `(.L_x_40) ;  /* 0x0000000000045947 */ /* 0x000fec0003800000 */
[----:B------:R0:W5:Y:S02]  /*28e0*/  LDG.E.U8 R27, desc[UR18][R12.64] ;  /* 0x000000120c1b7981 */ /* 0x000164000c1e1100 */
.L_x_40:
[----:B------:R-:W-:Y:S05]  /*28f0*/  BSYNC B1 ;  /* 0x0000000000017941 */ /* 0x000fea0003800000 */
.L_x_39:
[----:B-----5:R-:W-:Y:S01]  /*2900*/  LOP3.LUT R27, R27, 0xff, RZ, 0xc0, !PT ;  /* 0x000000ff1b1b7812 */ /* 0x020fe200078ec0ff */
[----:B------:R-:W-:Y:S01]  /*2910*/  BSSY B1, `(.L_x_41) ;  /* 0x000000c000017945 */ /* 0x000fe20003800000 */
[----:B------:R-:W-:Y:S02]  /*2920*/  ISETP.GE.AND P1, PT, R26, 0x2, PT ;  /* 0x000000021a00780c */ /* 0x000fe40003f26270 */
[----:B------:R-:W-:Y:S02]  /*2930*/  F2FP.F16.E4M3.UNPACK_B R27, R27 ;  /* 0x0000001bff1b723e */ /* 0x000fe400020006ff */
[----:B------:R-:W-:-:S03]  /*2940*/  ISETP.LT.OR P3, PT, R25, 0x1, !P1 ;  /* 0x000000011900780c */ /* 0x000fc60004f61670 */
[----:B------:R-:W-:Y:S01]  /*2950*/  HADD2.F32 R30, -RZ, R27.H0_H0 ;  /* 0x2000001bff1e7230 */ /* 0x000fe20000004100 */
[----:B------:R-:W-:-:S04]  /*2960*/  PRMT R27, RZ, 0x7610, R27 ;  /* 0x00007610ff1b7816 */ /* 0x000fc8000000001b */
[----:B------:R-:W-:-:S04]  /*2970*/  FMUL R30, R30, R7 ;  /* 0x000000071e1e7220 */ /* 0x000fc80000400000 */
[----:B--2---:R-:W-:-:S05]  /*2980*/  FFMA R30, R79, R3, R30 ;  /* 0x000000034f1e7223 */ /* 0x004fca000000001e */
[----:B------:R-:W-:-:S05]  /*2990*/  F2FP.SATFINITE.E4M3.F32.PACK_AB_MERGE_C R33, RZ, R30, RZ ;  /* 0x0000001eff21723e */ /* 0x000fca00048070ff */
[----:B------:R1:W-:Y:S01]  /*29a0*/  @!P5 STG.E.U8 desc[UR18][R8.64], R33 ;  /* 0x000000210800d986 */ /* 0x0003e2000c101112 */
[----:B------:R-:W-:Y:S05]  /*29b0*/  @P3 BRA `(.L_x_42) ;  /* 0x0000000000043947 */ /* 0x000fea0003800000 */
[----:B------:R2:W5:Y:S02]  /*29c0*/  LDG.E.U8 R27, desc[UR18][R12.64+0x1] ;  /* 0x000001120c1b7981 */ /* 0x000564000c1e1100 */
.L_x_42:
[----:B------:R-:W-:Y:S05]  /*29d0*/  BSYNC B1 ;  /* 0x0000000000017941 */ /* 0x000fea0003800000 */
.L_x_41:
[----:B-----5:R-:W-:Y:S01]  /*29e0*/  LOP3.LUT R27, R27, 0xff, RZ, 0xc0, !PT ;  /* 0x000000ff1b1b7812 */ /* 0x020fe200078ec0ff */
[----:B------:R-:W-:Y:S01]  /*29f0*/  BSSY B1, `(.L_x_43) ;  /* 0x0000012000017945 */ /* 0x000fe20003800000 */
[----:B------:R-:W-:Y:S02]  /*2a00*/  IADD3 R31, P5, R31, 0x8, RZ ;  /* 0x000000081f1f7810 */ /* 0x000fe40007fbe0ff */
[----:B------:R-:W-:Y:S02]  /*2a10*/  F2FP.F16.E4M3.UNPACK_B R27, R27 ;  /* 0x0000001bff1b723e */ /* 0x000fe400020006ff */
[----:B------:R-:W-:Y:S01]  /*2a20*/  ISETP.LT.OR P2, PT, R25, 0x9, !P2 ;  /* 0x000000091900780c */ /* 0x000fe20005741670 */
[----:B------:R-:W-:Y:S02]  /*2a30*/  IMAD.X R29, RZ, RZ, R29, P5 ;  /* 0x000000ffff1d7224 */ /* 0x000fe400028e061d */
[----:B------:R-:W-:Y:S02]  /*2a40*/  HADD2.F32 R28, -RZ, R27.H0_H0 ;  /* 0x2000001bff1c7230 */ /* 0x000fe40000004100 */
[----:B------:R-:W-:-:S04]  /*2a50*/  IMAD.WIDE.U32 R22, R31, UR6, R22 ;  /* 0x000000061f167c25 */ /* 0x000fc8000f8e0016 */
[----:B------:R-:W-:Y:S01]  /*2a60*/  FMUL R27, R28, R7 ;  /* 0x000000071c1b7220 */ /* 0x000fe20000400000 */
[----:B------:R-:W-:Y:S01]  /*2a70*/  IMAD R28, R29, UR6, RZ ;  /* 0x000000061d1c7c24 */ /* 0x000fe2000f8e02ff */
[----:B------:R-:W-:Y:S02]  /*2a80*/  IADD3 R22, P5, R22, UR10, RZ ;  /* 0x0000000a16167c10 */ /* 0x000fe4000ffbe0ff */
[----:B------:R-:W-:Y:S01]  /*2a90*/  FFMA R27, R80, R3, R27 ;  /* 0x00000003501b7223 */ /* 0x000fe2000000001b */
[----:B------:R-:W-:-:S04]  /*2aa0*/  IMAD R31, R31, UR7, R28 ;  /* 0x000000071f1f7c24 */ /* 0x000fc8000f8e021c */
[----:B------:R-:W-:Y:S02]  /*2ab0*/  F2FP.SATFINITE.E4M3.F32.PACK_AB_MERGE_C R29, RZ, R27, RZ ;  /* 0x0000001bff1d723e */ /* 0x000fe400048070ff */
[----:B------:R-:W-:Y:S02]  /*2ac0*/  IADD3.X R23, R23, UR11, R31, P5, !PT ;  /* 0x0000000b17177c10 */ /* 0x000fe4000affe41f */
[----:B------:R-:W-:Y:S01]  /*2ad0*/  PRMT R27, RZ, 0x7610, R27 ;  /* 0x00007610ff1b7816 */ /* 0x000fe2000000001b */
[----:B------:R3:W-:Y:S01]  /*2ae0*/  @!P3 STG.E.U8 desc[UR18][R8.64+0x1], R29 ;  /* 0x0000011d0800b986 */ /* 0x0007e2000c101112 */
[----:B------:R-:W-:Y:S05]  /*2af0*/  @P2 BRA `(.L_x_44) ;  /* 0x0000000000042947 */ /* 0x000fea0003800000 */
[----:B------:R4:W5:Y:S02]  /*2b00*/  LDG.E.U8 R27, desc[UR18][R22.64] ;  /* 0x00000012161b7981 */ /* 0x000964000c1e1100 */
.L_x_44:
[----:B------:R-:W-:Y:S05]  /*2b10*/  BSYNC B1 ;  /* 0x0000000000017941 */ /* 0x000fea0003800000 */
.L_x_43:
[----:B-----5:R-:W-:Y:S01]  /*2b20*/  LOP3.LUT R27, R27, 0xff, RZ, 0xc0, !PT ;  /* 0x000000ff1b1b7812 */ /* 0x020fe200078ec0ff */
[----:B------:R-:W-:Y:S01]  /*2b30*/  BSSY B1, `(.L_x_45) ;  /* 0x000000b000017945 */ /* 0x000fe20003800000 */
[----:B------:R-:W-:Y:S02]  /*2b40*/  ISETP.LT.OR P1, PT, R25, 0x9, !P1 ;  /* 0x000000091900780c */ /* 0x000fe40004f21670 */
[----:B------:R-:W-:-:S05]  /*2b50*/  F2FP.F16.E4M3.UNPACK_B R27, R27 ;  /* 0x0000001bff1b723e */ /* 0x000fca00020006ff */
[----:B------:R-:W-:Y:S01]  /*2b60*/  HADD2.F32 R28, -RZ, R27.H0_H0 ;  /* 0x2000001bff1c7230 */ /* 0x000fe20000004100 */
[----:B------:R-:W-:-:S04]  /*2b70*/  PRMT R27, RZ, 0x7610, R27 ;  /* 0x00007610ff1b7816 */ /* 0x000fc8000000001b */
[----:B------:R-:W-:-:S04]  /*2b80*/  FMUL R28, R28, R7 ;  /* 0x000000071c1c7220 */ /* 0x000fc80000400000 */
[----:B------:R-:W-:-:S05]  /*2b90*/  FFMA R28, R77, R3, R28 ;  /* 0x000000034d1c7223 */ /* 0x000fca000000001c */
[----:B---3--:R-:W-:-:S05]  /*2ba0*/  F2FP.SATFINITE.E4M3.F32.PACK_AB_MERGE_C R29, RZ, R28, RZ ;  /* 0x0000001cff1d723e */ /* 0x008fca00048070ff */
[----:B------:R3:W-:Y:S01]  /*2bb0*/  @!P2 STG.E.U8 desc[UR18][R10.64], R29 ;  /* 0x0000001d0a00a986 */ /* 0x0007e2000c101112 */
[----:B------:R-:W-:Y:S05]  /*2bc0*/  @P1 BRA `(.L_x_46) ;  /* 0x0000000000041947 */ /* 0x000fea0003800000 */
[----:B------:R0:W5:Y:S02]  /*2bd0*/  LDG.E.U8 R27, desc[UR18][R22.64+0x1] ;  /* 0x00000112161b7981 */ /* 0x000164000c1e1100 */
.L_x_46:
[----:B------:R-:W-:Y:S05]  /*2be0*/  BSYNC B1 ;  /* 0x0000000000017941 */ /* 0x000fea0003800000 */
.L_x_45:
[----:B-----5:R-:W-:Y:S01]  /*2bf0*/  LOP3.LUT R27, R27, 0xff, RZ, 0xc0, !PT ;  /* 0x000000ff1b1b7812 */ /* 0x020fe200078ec0ff */
[----:B------:R-:W-:Y:S01]  /*2c00*/  BSSY B1, `(.L_x_47) ;  /* 0x000000c000017945 */ /* 0x000fe20003800000 */
[----:B------:R-:W-:Y:S02]  /*2c10*/  ISETP.GE.AND P2, PT, R26, 0x9, PT ;  /* 0x000000091a00780c */ /* 0x000fe40003f46270 */
[----:B------:R-:W-:Y:S02]  /*2c20*/  F2FP.F16.E4M3.UNPACK_B R27, R27 ;  /* 0x0000001bff1b723e */ /* 0x000fe400020006ff */
[----:B------:R-:W-:-:S03]  /*2c30*/  ISETP.LT.OR P3, PT, R25, 0x1, !P2 ;  /* 0x000000011900780c */ /* 0x000fc60005761670 */
[----:B------:R-:W-:-:S05]  /*2c40*/  HADD2.F32 R28, -RZ, R27.H0_H0 ;  /* 0x2000001bff1c7230 */ /* 0x000fca0000004100 */
[----:B------:R-:W-:-:S04]  /*2c50*/  FMUL R27, R28, R7 ;  /* 0x000000071c1b7220 */ /* 0x000fc80000400000 */
[----:B------:R-:W-:-:S05]  /*2c60*/  FFMA R27, R78, R3, R27 ;  /* 0x000000034e1b7223 */ /* 0x000fca000000001b */
[----:B---3--:R-:W-:Y:S02]  /*2c70*/  F2FP.SATFINITE.E4M3.F32.PACK_AB_MERGE_C R29, RZ, R27, RZ ;  /* 0x0000001bff1d723e */ /* 0x008fe400048070ff */
[----:B------:R-:W-:-:S03]  /*2c80*/  PRMT R27, RZ, 0x7610, R27 ;  /* 0x00007610ff1b7816 */ /* 0x000fc6000000001b */
[----:B------:R3:W-:Y:S01]  /*2c90*/  @!P1 STG.E.U8 desc[UR18][R10.64+0x1], R29 ;  /* 0x0000011d0a009986 */ /* 0x0007e2000c101112 */
[----:B------:R-:W-:Y:S05]  /*2ca0*/  @P3 BRA `(.L_x_48) ;  /* 0x0000000000043947 */ /* 0x000fea0003800000 */
[----:B------:R0:W5:Y:S02]  /*2cb0*/  LDG.E.U8 R27, desc[UR18][R12.64+0x8] ;  /* 0x000008120c1b7981 */ /* 0x000164000c1e1100 */
.L_x_48:
[----:B------:R-:W-:Y:S05]  /*2cc0*/  BSYNC B1 ;  /* 0x0000000000017941 */ /* 0x000fea0003800000 */
.L_x_47:
        /* <DEDUP_REMOVED lines=13> */
.L_x_50:
[----:B------:R-:W-:Y:S05]  /*2da0*/  BSYNC B1 ;  /* 0x0000000000017941 */ /* 0x000fea0003800000 */
.L_x_49:
[----:B-----5:R-:W-:Y:S01]  /*2db0*/  LOP3.LUT R27, R27, 0xff, RZ, 0xc0, !PT ;  /* 0x000000ff1b1b7812 */ /* 0x020fe200078ec0ff */
[----:B------:R-:W-:Y:S01]  /*2dc0*/  BSSY B1, `(.L_x_51) ;  /* 0x000000b000017945 */ /* 0x000fe20003800000 */
[----:B------:R-:W-:Y:S02]  /*2dd0*/  ISETP.LT.OR P2, PT, R25, 0x9, !P2 ;  /* 0x000000091900780c */ /* 0x000fe40005741670 */
[----:B------:R-:W-:-:S05]  /*2de0*/  F2FP.F16.E4M3.UNPACK_B R27, R27 ;  /* 0x0000001bff1b723e */ /* 0x000fca00020006ff */
        /* <DEDUP_REMOVED lines=8> */
.L_x_52:
[----:B------:R-:W-:Y:S05]  /*2e70*/  BSYNC B1 ;  /* 0x0000000000017941 */ /* 0x000fea0003800000 */
.L_x_51:
        /* <DEDUP_REMOVED lines=12> */
.L_x_54:
[----:B------:R-:W-:Y:S05]  /*2f40*/  BSYNC B1 ;  /* 0x0000000000017941 */ /* 0x000fea0003800000 */
.L_x_53:
        /* <DEDUP_REMOVED lines=13> */
.L_x_56:
[----:B------:R-:W-:Y:S05]  /*3020*/  BSYNC B1 ;  /* 0x0000000000017941 */ /* 0x000fea0003800000 */
.L_x_55:
        /* <DEDUP_REMOVED lines=13> */
.L_x_58:
[----:B------:R-:W-:Y:S05]  /*3100*/  BSYNC B1 ;  /* 0x0000000000017941 */ /* 0x000fea0003800000 */
.L_x_57:
        /* <DEDUP_REMOVED lines=12> */
.L_x_60:
[----:B------:R-:W-:Y:S05]  /*31d0*/  BSYNC B1 ;  /* 0x0000000000017941 */ /* 0x000fea0003800000 */
.L_x_59:
        /* <DEDUP_REMOVED lines=12> */
.L_x_62:
[----:B------:R-:W-:Y:S05]  /*32a0*/  BSYNC B1 ;  /* 0x0000000000017941 */ /* 0x000fea0003800000 */
.L_x_61:
        /* <DEDUP_REMOVED lines=13> */
.L_x_64:
[----:B------:R-:W-:Y:S05]  /*3380*/  BSYNC B1 ;  /* 0x0000000000017941 */ /* 0x000fea0003800000 */
.L_x_63:
        /* <DEDUP_REMOVED lines=13> */
.L_x_66:
[----:B------:R-:W-:Y:S05]  /*3460*/  BSYNC B1 ;  /* 0x0000000000017941 */ /* 0x000fea0003800000 */
.L_x_65:
        /* <DEDUP_REMOVED lines=12> */
.L_x_68:
[----:B------:R-:W-:Y:S05]  /*3530*/  BSYNC B1 ;  /* 0x0000000000017941 */ /* 0x000fea0003800000 */
.L_x_67:
        /* <DEDUP_REMOVED lines=12> */
.L_x_70:
[----:B------:R-:W-:Y:S05]  /*3600*/  BSYNC B1 ;  /* 0x0000000000017941 */ /* 0x000fea0003800000 */
.L_x_69:
        /* <DEDUP_REMOVED lines=13> */
.L_x_72:
[----:B------:R-:W-:Y:S05]  /*36e0*/  BSYNC B1 ;  /* 0x0000000000017941 */ /* 0x000fea0003800000 */
.L_x_71:
        /* <DEDUP_REMOVED lines=13> */
.L_x_74:
[----:B------:R-:W-:Y:S05]  /*37c0*/  BSYNC B1 ;  /* 0x0000000000017941 */ /* 0x000fea0003800000 */
.L_x_73:
        /* <DEDUP_REMOVED lines=12> */
.L_x_76:
[----:B------:R-:W-:Y:S05]  /*3890*/  BSYNC B1 ;  /* 0x0000000000017941 */ /* 0x000fea0003800000 */
.L_x_75:
        /* <DEDUP_REMOVED lines=12> */
.L_x_78:
[----:B------:R-:W-:Y:S05]  /*3960*/  BSYNC B1 ;  /* 0x0000000000017941 */ /* 0x000fea0003800000 */
.L_x_77:
        /* <DEDUP_REMOVED lines=13> */
.L_x_80:
[----:B------:R-:W-:Y:S05]  /*3a40*/  BSYNC B1 ;  /* 0x0000000000017941 */ /* 0x000fea0003800000 */
.L_x_79:
        /* <DEDUP_REMOVED lines=13> */
.L_x_82:
[----:B------:R-:W-:Y:S05]  /*3b20*/  BSYNC B1 ;  /* 0x0000000000017941 */ /* 0x000fea0003800000 */
.L_x_81:
        /* <DEDUP_REMOVED lines=12> */
.L_x_84:
[----:B------:R-:W-:Y:S05]  /*3bf0*/  BSYNC B1 ;  /* 0x0000000000017941 */ /* 0x000fea0003800000 */
.L_x_83:
        /* <DEDUP_REMOVED lines=12> */
.L_x_86:
[----:B------:R-:W-:Y:S05]  /*3cc0*/  BSYNC B1 ;  /* 0x0000000000017941 */ /* 0x000fea0003800000 */
.L_x_85:
        /* <DEDUP_REMOVED lines=13> */
.L_x_88:
[----:B------:R-:W-:Y:S05]  /*3da0*/  BSYNC B1 ;  /* 0x0000000000017941 */ /* 0x000fea0003800000 */
.L_x_87:
[----:B-----5:R-:W-:Y:S01]  /*3db0*/  LOP3.LUT R27, R27, 0xff, RZ, 0xc0, !PT ;  /* 0x000000ff1b1b7812 */ /* 0x020fe200078ec0ff */
[----:B------:R-:W-:Y:S01]  /*3dc0*/  BSSY B1, `(.L_x_89) ;  /* 0x000000c000017945 */ /* 0x000fe20003800000 */
[----:B------:R-:W-:Y:S02]  /*3dd0*/  ISETP.GE.AND P1, PT, R26, 0x32, PT ;  /* 0x000000321a00780c */ /* 0x000fe40003f26270 */
[----:B------:R-:W-:Y:S02]  /*3de0*/  F2FP.F16.E4M3.UNPACK_B R27, R27 ;  /* 0x0000001bff1b723e */ /* 0x000fe400020006ff */
[----:B------:R-:W-:-:S03]  /*3df0*/  ISETP.LT.OR P5, PT, R25, 0x1, !P1 ;  /* 0x000000011900780c */ /* 0x000fc60004fa1670 */
[----:B------:R-:W-:-:S05]  /*3e00*/  HADD2.F32 R28, -RZ, R27.H0_H0 ;  /* 0x2000001bff1c7230 */ /* 0x000fca0000004100 */
[----:B------:R-:W-:-:S04]  /*3e10*/  FMUL R28, R28, R7 ;  /* 0x000000071c1c7220 */ /* 0x000fc80000400000 */
[----:B------:R-:W-:Y:S01]  /*3e20*/  FFMA R28, R21, R3, R28 ;  /* 0x00000003151c7223 */ /* 0x000fe2000000001c */
[----:B------:R-:W-:-:S04]  /*3e30*/  PRMT R21, RZ, 0x7610, R21 ;  /* 0x00007610ff157816 */ /* 0x000fc80000000015 */
[----:B------:R-:W-:-:S05]  /*3e40*/  F2FP.SATFINITE.E4M3.F32.PACK_AB_MERGE_C R27, RZ, R28, RZ ;  /* 0x0000001cff1b723e */ /* 0x000fca00048070ff */
[----:B------:R0:W-:Y:S01]  /*3e50*/  @!P3 STG.E.U8 desc[UR18][R8.64+0x30], R27 ;  /* 0x0000301b0800b986 */ /* 0x0001e2000c101112 */
[----:B------:R-:W-:Y:S05]  /*3e60*/  @P5 BRA `(.L_x_90) ;  /* 0x0000000000045947 */ /* 0x000fea0003800000 */
[----:B------:R0:W5:Y:S02]  /*3e70*/  LDG.E.U8 R21, desc[UR18][R12.64+0x31] ;  /* 0x000031120c157981 */ /* 0x000164000c1e1100 */
.L_x_90:
[----:B------:R-:W-:Y:S05]  /*3e80*/  BSYNC B1 ;  /* 0x0000000000017941 */ /* 0x000fea0003800000 */
.L_x_89:
[----:B-----5:R-:W-:Y:S01]  /*3e90*/  LOP3.LUT R21, R21, 0xff, RZ, 0xc0, !PT ;  /* 0x000000ff15157812 */ /* 0x020fe200078ec0ff */
[----:B------:R-:W-:Y:S01]  /*3ea0*/  BSSY B1, `(.L_x_91) ;  /* 0x000000b000017945 */ /* 0x000fe20003800000 */
[----:B------:R-:W-:Y:S02]  /*3eb0*/  ISETP.LT.OR P2, PT, R25, 0x9, !P2 ;  /* 0x000000091900780c */ /* 0x000fe40005741670 */
[----:B------:R-:W-:-:S05]  /*3ec0*/  F2FP.F16.E4M3.UNPACK_B R21, R21 ;  /* 0x00000015ff15723e */ /* 0x000fca00020006ff */
        /* <DEDUP_REMOVED lines=8> */
.L_x_92:
[----:B------:R-:W-:Y:S05]  /*3f50*/  BSYNC B1 ;  /* 0x0000000000017941 */ /* 0x000fea0003800000 */
.L_x_91:
        /* <DEDUP_REMOVED lines=8> */
[----:B0-----:R-:W-:-:S05]  /*3fe0*/  F2FP.SATFINITE.E4M3.F32.PACK_AB_MERGE_C R21, RZ, R20, RZ ;  /* 0x00000014ff15723e */ /* 0x001fca00048070ff */
[----:B------:R0:W-:Y:S01]  /*3ff0*/  @!P2 STG.E.U8 desc[UR18][R10.64+0x30], R21 ;  /* 0x000030150a00a986 */ /* 0x0001e2000c101112 */
[----:B------:R-:W-:Y:S05]  /*4000*/  @P1 BRA `(.L_x_94) ;  /* 0x0000000000041947 */ /* 0x000fea0003800000 */
[----:B------:R0:W5:Y:S02]  /*4010*/  LDG.E.U8 R19, desc[UR18][R22.64+0x31] ;  /* 0x0000311216137981 */ /* 0x000164000c1e1100 */
.L_x_94:
[----:B------:R-:W-:Y:S05]  /*4020*/  BSYNC B1 ;  /* 0x0000000000017941 */ /* 0x000fea0003800000 */
.L_x_93:
        /* <DEDUP_REMOVED lines=13> */
.L_x_96:
[----:B------:R-:W-:Y:S05]  /*4100*/  BSYNC B1 ;  /* 0x0000000000017941 */ /* 0x000fea0003800000 */
.L_x_95:
        /* <DEDUP_REMOVED lines=13> */
.L_x_98:
[----:B------:R-:W-:Y:S05]  /*41e0*/  BSYNC B1 ;  /* 0x0000000000017941 */ /* 0x000fea0003800000 */
.L_x_97:
[----:B-----5:R-:W-:Y:S01]  /*41f0*/  LOP3.LUT R17, R17, 0xff, RZ, 0xc0, !PT ;  /* 0x000000ff11117812 */ /* 0x020fe200078ec0ff */
[----:B------:R-:W-:Y:S01]  /*4200*/  BSSY B1, `(.L_x_99) ;  /* 0x000000b000017945 */ /* 0x000fe20003800000 */
[----:B------:R-:W-:Y:S02]  /*4210*/  ISETP.LT.OR P2, PT, R25, 0x9, !P2 ;  /* 0x000000091900780c */ /* 0x000fe40005741670 */
[----:B------:R-:W-:-:S05]  /*4220*/  F2FP.F16.E4M3.UNPACK_B R17, R17 ;  /* 0x00000011ff11723e */ /* 0x000fca00020006ff */
[----:B0-2---:R-:W-:-:S05]  /*4230*/  HADD2.F32 R12, -RZ, R17.H0_H0 ;  /* 0x20000011ff0c7230 */ /* 0x005fca0000004100 */
[----:B------:R-:W-:Y:S01]  /*4240*/  FMUL R13, R12, R7 ;  /* 0x000000070c0d7220 */ /* 0x000fe20000400000 */
[----:B------:R-:W-:-:S03]  /*4250*/  PRMT R12, RZ, 0x7610, R12 ;  /* 0x00007610ff0c7816 */ /* 0x000fc6000000000c */
[----:B------:R-:W-:-:S05]  /*4260*/  FFMA R13, R16, R3, R13 ;  /* 0x00000003100d7223 */ /* 0x000fca000000000d */
[----:B------:R-:W-:-:S05]  /*4270*/  F2FP.SATFINITE.E4M3.F32.PACK_AB_MERGE_C R13, RZ, R13, RZ ;  /* 0x0000000dff0d723e */ /* 0x000fca00048070ff */
[----:B------:R0:W-:Y:S01]  /*4280*/  @!P5 STG.E.U8 desc[UR18][R8.64+0x39], R13 ;  /* 0x0000390d0800d986 */ /* 0x0001e2000c101112 */
[----:B------:R-:W-:Y:S05]  /*4290*/  @P2 BRA `(.L_x_100) ;  /* 0x0000000000042947 */ /* 0x000fea0003800000 */
[----:B------:R2:W5:Y:S02]  /*42a0*/  LDG.E.U8 R12, desc[UR18][R22.64+0x38] ;  /* 0x00003812160c7981 */ /* 0x000564000c1e1100 */
.L_x_100:
[----:B------:R-:W-:Y:S05]  /*42b0*/  BSYNC B1 ;  /* 0x0000000000017941 */ /* 0x000fea0003800000 */
.L_x_99:
[----:B-----5:R-:W-:Y:S01]  /*42c0*/  LOP3.LUT R12, R12, 0xff, RZ, 0xc0, !PT ;  /* 0x000000ff0c0c7812 */ /* 0x020fe200078ec0ff */
[----:B------:R-:W-:Y:S01]  /*42d0*/  BSSY B1, `(.L_x_101) ;  /* 0x000000b000017945 */ /* 0x000fe20003800000 */
[----:B------:R-:W-:Y:S02]  /*42e0*/  ISETP.LT.OR P1, PT, R25, 0x9, !P1 ;  /* 0x000000091900780c */ /* 0x000fe40004f21670 */
[----:B------:R-:W-:Y:S02]  /*42f0*/  F2FP.F16.E4M3.UNPACK_B R12, R12 ;  /* 0x0000000cff0c723e */ /* 0x000fe400020006ff */
[----:B01----:R-:W-:-:S03]  /*4300*/  PRMT R8, RZ, 0x7610, R8 ;  /* 0x00007610ff087816 */ /* 0x003fc60000000008 */
[----:B------:R-:W-:-:S05]  /*4310*/  HADD2.F32 R12, -RZ, R12.H0_H0 ;  /* 0x2000000cff0c7230 */ /* 0x000fca0000004100 */
[----:B------:R-:W-:-:S04]  /*4320*/  FMUL R12, R12, R7 ;  /* 0x000000070c0c7220 */ /* 0x000fc80000400000 */
[----:B------:R-:W-:-:S05]  /*4330*/  FFMA R12, R15, R3, R12 ;  /* 0x000000030f0c7223 */ /* 0x000fca000000000c */
[----:B------:R-:W-:-:S05]  /*4340*/  F2FP.SATFINITE.E4M3.F32.PACK_AB_MERGE_C R9, RZ, R12, RZ ;  /* 0x0000000cff09723e */ /* 0x000fca00048070ff */
[----:B------:R0:W-:Y:S01]  /*4350*/  @!P2 STG.E.U8 desc[UR18][R10.64+0x38], R9 ;  /* 0x000038090a00a986 */ /* 0x0001e2000c101112 */
[----:B------:R-:W-:Y:S05]  /*4360*/  @P1 BRA `(.L_x_102) ;  /* 0x0000000000041947 */ /* 0x000fea0003800000 */
[----:B------:R1:W5:Y:S02]  /*4370*/  LDG.E.U8 R8, desc[UR18][R22.64+0x39] ;  /* 0x0000391216087981 */ /* 0x000364000c1e1100 */
.L_x_102:
[----:B------:R-:W-:Y:S05]  /*4380*/  BSYNC B1 ;  /* 0x0000000000017941 */ /* 0x000fea0003800000 */
.L_x_101:
[----:B------:R-:W-:Y:S05]  /*4390*/  @P1 BRA `(.L_x_103) ;  /* 0x0000000800601947 */ /* 0x000fea0003800000 */
[----:B-----5:R-:W-:-:S04]  /*43a0*/  LOP3.LUT R8, R8, 0xff, RZ, 0xc0, !PT ;  /* 0x000000ff08087812 */ /* 0x020fc800078ec0ff */
[----:B------:R-:W-:-:S05]  /*43b0*/  F2FP.F16.E4M3.UNPACK_B R8, R8 ;  /* 0x00000008ff08723e */ /* 0x000fca00020006ff */
[----:B------:R-:W-:-:S05]  /*43c0*/  HADD2.F32 R8, -RZ, R8.H0_H0 ;  /* 0x20000008ff087230 */ /* 0x000fca0000004100 */
[----:B0-----:R-:W-:-:S04]  /*43d0*/  FMUL R9, R8, R7 ;  /* 0x0000000708097220 */ /* 0x001fc80000400000 */
[----:B------:R-:W-:-:S05]  /*43e0*/  FFMA R9, R14, R3, R9 ;  /* 0x000000030e097223 */ /* 0x000fca0000000009 */
[----:B------:R-:W-:-:S05]  /*43f0*/  F2FP.SATFINITE.E4M3.F32.PACK_AB_MERGE_C R9, RZ, R9, RZ ;  /* 0x00000009ff09723e */ /* 0x000fca00048070ff */
[----:B------:R0:W-:Y:S01]  /*4400*/  STG.E.U8 desc[UR18][R10.64+0x39], R9 ;  /* 0x000039090a007986 */ /* 0x0001e2000c101112 */
[----:B------:R-:W-:Y:S05]  /*4410*/  BRA `(.L_x_103) ;  /* 0x0000000800407947 */ /* 0x000fea0003800000 */
.L_x_38:
[----:B------:R-:W-:Y:S01]  /*4420*/  ISETP.GE.AND P1, PT, R26, 0x2, PT ;  /* 0x000000021a00780c */ /* 0x000fe20003f26270 */
[-C--:B--2---:R-:W-:Y:S01]  /*4430*/  FMUL R80, R80, R3.reuse ;  /* 0x0000000350507220 */ /* 0x084fe20000400000 */
[----:B------:R-:W-:Y:S01]  /*4440*/  ISETP.GE.AND P3, PT, R26, 0x1, PT ;  /* 0x000000011a00780c */ /* 0x000fe20003f66270 */
[-C--:B------:R-:W-:Y:S01]  /*4450*/  FMUL R79, R79, R3.reuse ;  /* 0x000000034f4f7220 */ /* 0x080fe20000400000 */
[----:B------:R-:W-:Y:S01]  /*4460*/  ISETP.LT.OR P5, PT, R25, 0x1, !P1 ;  /* 0x000000011900780c */ /* 0x000fe20004fa1670 */
[-C--:B------:R-:W-:Y:S01]  /*4470*/  FMUL R77, R77, R3.reuse ;  /* 0x000000034d4d7220 */ /* 0x080fe20000400000 */
[C---:B------:R-:W-:Y:S01]  /*4480*/  ISETP.LT.OR P2, PT, R25.reuse, 0x1, !P3 ;  /* 0x000000011900780c */ /* 0x040fe20005f41670 */
[-C--:B------:R-:W-:Y:S01]  /*4490*/  FMUL R78, R78, R3.reuse ;  /* 0x000000034e4e7220 */ /* 0x080fe20000400000 */
[----:B------:R-:W-:Y:S01]  /*44a0*/  ISETP.LT.OR P3, PT, R25, 0x9, !P3 ;  /* 0x000000091900780c */ /* 0x000fe20005f61670 */
[-C--:B------:R-:W-:Y:S01]  /*44b0*/  FMUL R75, R75, R3.reuse ;  /* 0x000000034b4b7220 */ /* 0x080fe20000400000 */
[----:B------:R-:W-:Y:S01]  /*44c0*/  F2FP.SATFINITE.E4M3.F32.PACK_AB_MERGE_C R13, RZ, R80, RZ ;  /* 0x00000050ff0d723e */ /* 0x000fe200048070ff */
[----:B------:R-:W-:Y:S01]  /*44d0*/  FMUL R76, R76, R3 ;  /* 0x000000034c4c7220 */ /* 0x000fe20000400000 */
[----:B------:R-:W-:Y:S01]  /*44e0*/  F2FP.SATFINITE.E4M3.F32.PACK_AB_MERGE_C R79, RZ, R79, RZ ;  /* 0x0000004fff4f723e */ /* 0x000fe200048070ff */
[----:B------:R-:W-:Y:S01]  /*44f0*/  FMUL R73, R73, R3 ;  /* 0x0000000349497220 */ /* 0x000fe20000400000 */
[----:B------:R-:W-:Y:S01]  /*4500*/  F2FP.SATFINITE.E4M3.F32.PACK_AB_MERGE_C R77, RZ, R77, RZ ;  /* 0x0000004dff4d723e */ /* 0x000fe200048070ff */
[-C--:B------:R-:W-:Y:S01]  /*4510*/  FMUL R74, R74, R3.reuse ;  /* 0x000000034a4a7220 */ /* 0x080fe20000400000 */
[C---:B------:R-:W-:Y:S01]  /*4520*/  ISETP.LT.OR P1, PT, R25.reuse, 0x9, !P1 ;  /* 0x000000091900780c */ /* 0x040fe20004f21670 */
[----:B------:R0:W-:Y:S01]  /*4530*/  @!P5 STG.E.U8 desc[UR18][R8.64+0x1], R13 ;  /* 0x0000010d0800d986 */ /* 0x0001e2000c101112 */
[----:B------:R-:W-:Y:S01]  /*4540*/  ISETP.GE.AND P5, PT, R26, 0x9, PT ;  /* 0x000000091a00780c */ /* 0x000fe20003fa6270 */
[----:B------:R-:W-:Y:S01]  /*4550*/  FMUL R72, R72, R3 ;  /* 0x0000000348487220 */ /* 0x000fe20000400000 */
[----:B------:R-:W-:Y:S01]  /*4560*/  F2FP.SATFINITE.E4M3.F32.PACK_AB_MERGE_C R75, RZ, R75, RZ ;  /* 0x0000004bff4b723e */ /* 0x000fe200048070ff */
[----:B------:R-:W-:Y:S01]  /*4570*/  @!P2 STG.E.U8 desc[UR18][R8.64], R79 ;  /* 0x0000004f0800a986 */ /* 0x000fe2000c101112 */
[----:B------:R-:W-:Y:S01]  /*4580*/  ISETP.GE.AND P2, PT, R26, 0xa, PT ;  /* 0x0000000a1a00780c */ /* 0x000fe20003f46270 */
[-C--:B------:R-:W-:Y:S01]  /*4590*/  FMUL R70, R70, R3.reuse ;  /* 0x0000000346467220 */ /* 0x080fe20000400000 */
[----:B------:R-:W-:Y:S01]  /*45a0*/  F2FP.SATFINITE.E4M3.F32.PACK_AB_MERGE_C R23, RZ, R76, RZ ;  /* 0x0000004cff17723e */ /* 0x000fe200048070ff */
[----:B------:R-:W-:Y:S01]  /*45b0*/  @!P3 STG.E.U8 desc[UR18][R10.64], R77 ;  /* 0x0000004d0a00b986 */ /* 0x000fe2000c101112 */
[----:B------:R-:W-:Y:S01]  /*45c0*/  ISETP.LT.OR P3, PT, R25, 0x1, !P5 ;  /* 0x000000011900780c */ /* 0x000fe20006f61670 */
[-C--:B------:R-:W-:Y:S01]  /*45d0*/  FMUL R69, R69, R3.reuse ;  /* 0x0000000345457220 */ /* 0x080fe20000400000 */
[C---:B------:R-:W-:Y:S01]  /*45e0*/  ISETP.LT.OR P6, PT, R25.reuse, 0x1, !P2 ;  /* 0x000000011900780c */ /* 0x040fe200057c1670 */
[-C--:B------:R-:W-:Y:S01]  /*45f0*/  FMUL R68, R68, R3.reuse ;  /* 0x0000000344447220 */ /* 0x080fe20000400000 */
[----:B------:R-:W-:Y:S01]  /*4600*/  ISETP.LT.OR P5, PT, R25, 0x9, !P5 ;  /* 0x000000091900780c */ /* 0x000fe20006fa1670 */
[-C--:B------:R-:W-:Y:S01]  /*4610*/  FMUL R67, R67, R3.reuse ;  /* 0x0000000343437220 */ /* 0x080fe20000400000 */
[----:B0-----:R-:W-:Y:S01]  /*4620*/  F2FP.SATFINITE.E4M3.F32.PACK_AB_MERGE_C R13, RZ, R78, RZ ;  /* 0x0000004eff0d723e */ /* 0x001fe200048070ff */
[----:B------:R-:W-:Y:S01]  /*4630*/  FMUL R66, R66, R3 ;  /* 0x0000000342427220 */ /* 0x000fe20000400000 */
[----:B------:R-:W-:Y:S01]  /*4640*/  F2FP.SATFINITE.E4M3.F32.PACK_AB_MERGE_C R73, RZ, R73, RZ ;  /* 0x00000049ff49723e */ /* 0x000fe200048070ff */
[-C--:B------:R-:W-:Y:S01]  /*4650*/  FMUL R65, R65, R3.reuse ;  /* 0x0000000341417220 */ /* 0x080fe20000400000 */
[C---:B------:R-:W-:Y:S01]  /*4660*/  ISETP.LT.OR P2, PT, R25.reuse, 0x9, !P2 ;  /* 0x000000091900780c */ /* 0x040fe20005741670 */
[----:B------:R0:W-:Y:S01]  /*4670*/  @!P1 STG.E.U8 desc[UR18][R10.64+0x1], R13 ;  /* 0x0000010d0a009986 */ /* 0x0001e2000c101112 */
[----:B------:R-:W-:Y:S01]  /*4680*/  ISETP.GE.AND P1, PT, R26, 0x12, PT ;  /* 0x000000121a00780c */ /* 0x000fe20003f26270 */
[-C--:B------:R-:W-:Y:S01]  /*4690*/  FMUL R64, R64, R3.reuse ;  /* 0x0000000340407220 */ /* 0x080fe20000400000 */
[----:B------:R-:W-:Y:S01]  /*46a0*/  F2FP.SATFINITE.E4M3.F32.PACK_AB_MERGE_C R27, RZ, R70, RZ ;  /* 0x00000046ff1b723e */ /* 0x000fe200048070ff */
[----:B------:R-:W-:Y:S01]  /*46b0*/  @!P3 STG.E.U8 desc[UR18][R8.64+0x8], R75 ;  /* 0x0000084b0800b986 */ /* 0x000fe2000c101112 */
[----:B------:R-:W-:Y:S01]  /*46c0*/  ISETP.GE.AND P3, PT, R26, 0x11, PT ;  /* 0x000000111a00780c */ /* 0x000fe20003f66270 */
[----:B------:R-:W-:Y:S01]  /*46d0*/  FMUL R62, R62, R3 ;  /* 0x000000033e3e7220 */ /* 0x000fe20000400000 */
[----:B------:R-:W-:Y:S01]  /*46e0*/  F2FP.SATFINITE.E4M3.F32.PACK_AB_MERGE_C R69, RZ, R69, RZ ;  /* 0x00000045ff45723e */ /* 0x000fe200048070ff */
[----:B------:R1:W-:Y:S01]  /*46f0*/  @!P6 STG.E.U8 desc[UR18][R8.64+0x9], R23 ;  /* 0x000009170800e986 */ /* 0x0003e2000c101112 */
[----:B------:R-:W-:Y:S01]  /*4700*/  ISETP.LT.OR P6, PT, R25, 0x1, !P1 ;  /* 0x000000011900780c */ /* 0x000fe20004fc1670 */
[-C--:B------:R-:W-:Y:S01]  /*4710*/  FMUL R63, R63, R3.reuse ;  /* 0x000000033f3f7220 */ /* 0x080fe20000400000 */
[C---:B------:R-:W-:Y:S01]  /*4720*/  ISETP.LT.OR P1, PT, R25.reuse, 0x9, !P1 ;  /* 0x000000091900780c */ /* 0x040fe20004f21670 */
[----:B------:R-:W-:Y:S01]  /*4730*/  @!P5 STG.E.U8 desc[UR18][R10.64+0x8], R73 ;  /* 0x000008490a00d986 */ /* 0x000fe2000c101112 */
[----:B------:R-:W-:Y:S01]  /*4740*/  ISETP.LT.OR P5, PT, R25, 0x1, !P3 ;  /* 0x000000011900780c */ /* 0x000fe20005fa1670 */
[-C--:B------:R-:W-:Y:S01]  /*4750*/  FMUL R61, R61, R3.reuse ;  /* 0x000000033d3d7220 */ /* 0x080fe20000400000 */
[----:B------:R-:W-:Y:S01]  /*4760*/  ISETP.LT.OR P3, PT, R25, 0x9, !P3 ;  /* 0x000000091900780c */ /* 0x000fe20005f61670 */
[-C--:B------:R-:W-:Y:S01]  /*4770*/  FMUL R60, R60, R3.reuse ;  /* 0x000000033c3c7220 */ /* 0x080fe20000400000 */
[----:B0-----:R-:W-:Y:S01]  /*4780*/  F2FP.SATFINITE.E4M3.F32.PACK_AB_MERGE_C R13, RZ, R74, RZ ;  /* 0x0000004aff0d723e */ /* 0x001fe200048070ff */
[----:B------:R-:W-:Y:S01]  /*4790*/  FMUL R58, R58, R3 ;  /* 0x000000033a3a7220 */ /* 0x000fe20000400000 */
[----:B------:R-:W-:Y:S01]  /*47a0*/  F2FP.SATFINITE.E4M3.F32.PACK_AB_MERGE_C R67, RZ, R67, RZ ;  /* 0x00000043ff43723e */ /* 0x000fe200048070ff */
[-C--:B------:R-:W-:Y:S01]  /*47b0*/  FMUL R59, R59, R3.reuse ;  /* 0x000000033b3b7220 */ /* 0x080fe20000400000 */
[----:B-1----:R-:W-:Y:S01]  /*47c0*/  F2FP.SATFINITE.E4M3.F32.PACK_AB_MERGE_C R23, RZ, R72, RZ ;  /* 0x00000048ff17723e */ /* 0x002fe200048070ff */
[----:B------:R0:W-:Y:S01]  /*47d0*/  @!P2 STG.E.U8 desc[UR18][R10.64+0x9], R13 ;  /* 0x0000090d0a00a986 */ /* 0x0001e2000c101112 */
[C---:B------:R-:W-:Y:S01]  /*47e0*/  ISETP.GE.AND P2, PT, R26.reuse, 0x1a, PT ;  /* 0x0000001a1a00780c */ /* 0x040fe20003f46270 */
[----:B------:R-:W-:Y:S01]  /*47f0*/  FMUL R57, R57, R3 ;  /* 0x0000000339397220 */ /* 0x000fe20000400000 */
[----:B------:R-:W-:Y:S01]  /*4800*/  F2FP.SATFINITE.E4M3.F32.PACK_AB_MERGE_C R65, RZ, R65, RZ ;  /* 0x00000041ff41723e */ /* 0x000fe200048070ff */
[----:B------:R1:W-:Y:S01]  /*4810*/  @!P5 STG.E.U8 desc[UR18][R8.64+0x10], R23 ;  /* 0x000010170800d986 */ /* 0x0003e2000c101112 */
[----:B------:R-:W-:Y:S01]  /*4820*/  ISETP.GE.AND P5, PT, R26, 0x19, PT ;  /* 0x000000191a00780c */ /* 0x000fe20003fa6270 */
[----:B------:R-:W-:Y:S01]  /*4830*/  FMUL R56, R56, R3 ;  /* 0x0000000338387220 */ /* 0x000fe20000400000 */
[----:B------:R-:W-:Y:S01]  /*4840*/  F2FP.SATFINITE.E4M3.F32.PACK_AB_MERGE_C R63, RZ, R63, RZ ;  /* 0x0000003fff3f723e */ /* 0x000fe200048070ff */
[----:B------:R-:W-:Y:S01]  /*4850*/  @!P6 STG.E.U8 desc[UR18][R8.64+0x11], R27 ;  /* 0x0000111b0800e986 */ /* 0x000fe2000c101112 */
[----:B------:R-:W-:Y:S01]  /*4860*/  ISETP.LT.OR P6, PT, R25, 0x1, !P2 ;  /* 0x000000011900780c */ /* 0x000fe200057c1670 */
[-C--:B------:R-:W-:Y:S01]  /*4870*/  FMUL R21, R21, R3.reuse ;  /* 0x0000000315157220 */ /* 0x080fe20000400000 */
[C---:B------:R-:W-:Y:S01]  /*4880*/  ISETP.LT.OR P2, PT, R25.reuse, 0x9, !P2 ;  /* 0x000000091900780c */ /* 0x040fe20005741670 */
[----:B------:R-:W-:Y:S01]  /*4890*/  @!P3 STG.E.U8 desc[UR18][R10.64+0x10], R69 ;  /* 0x000010450a00b986 */ /* 0x000fe2000c101112 */
[C---:B------:R-:W-:Y:S01]  /*48a0*/  ISETP.LT.OR P3, PT, R25.reuse, 0x1, !P5 ;  /* 0x000000011900780c */ /* 0x040fe20006f61670 */
[-C--:B------:R-:W-:Y:S01]  /*48b0*/  FMUL R20, R20, R3.reuse ;  /* 0x0000000314147220 */ /* 0x080fe20000400000 */
[----:B------:R-:W-:Y:S01]  /*48c0*/  ISETP.LT.OR P5, PT, R25, 0x9, !P5 ;  /* 0x000000091900780c */ /* 0x000fe20006fa1670 */
[-C--:B------:R-:W-:Y:S01]  /*48d0*/  FMUL R19, R19, R3.reuse ;  /* 0x0000000313137220 */ /* 0x080fe20000400000 */
[----:B0-----:R-:W-:Y:S01]  /*48e0*/  F2FP.SATFINITE.E4M3.F32.PACK_AB_MERGE_C R13, RZ, R68, RZ ;  /* 0x00000044ff0d723e */ /* 0x001fe200048070ff */
[-C--:B------:R-:W-:Y:S01]  /*48f0*/  FMUL R18, R18, R3.reuse ;  /* 0x0000000312127220 */ /* 0x080fe20000400000 */
[----:B-1----:R-:W-:Y:S01]  /*4900*/  F2FP.SATFINITE.E4M3.F32.PACK_AB_MERGE_C R23, RZ, R66, RZ ;  /* 0x00000042ff17723e */ /* 0x002fe200048070ff */
[----:B------:R-:W-:Y:S01]  /*4910*/  FMUL R17, R17, R3 ;  /* 0x0000000311117220 */ /* 0x000fe20000400000 */
[----:B------:R-:W-:Y:S01]  /*4920*/  F2FP.SATFINITE.E4M3.F32.PACK_AB_MERGE_C R61, RZ, R61, RZ ;  /* 0x0000003dff3d723e */ /* 0x000fe200048070ff */
[----:B------:R0:W-:Y:S01]  /*4930*/  @!P1 STG.E.U8 desc[UR18][R10.64+0x11], R13 ;  /* 0x0000110d0a009986 */ /* 0x0001e2000c101112 */
[----:B------:R-:W-:Y:S01]  /*4940*/  ISETP.GE.AND P1, PT, R26, 0x22, PT ;  /* 0x000000221a00780c */ /* 0x000fe20003f26270 */
[----:B------:R-:W-:Y:S01]  /*4950*/  FMUL R16, R16, R3 ;  /* 0x0000000310107220 */ /* 0x000fe20000400000 */
[----:B------:R-:W-:Y:S01]  /*4960*/  F2FP.SATFINITE.E4M3.F32.PACK_AB_MERGE_C R59, RZ, R59, RZ ;  /* 0x0000003bff3b723e */ /* 0x000fe200048070ff */
[----:B------:R-:W-:Y:S01]  /*4970*/  @!P3 STG.E.U8 desc[UR18][R8.64+0x18], R67 ;  /* 0x000018430800b986 */ /* 0x000fe2000c101112 */
[----:B------:R-:W-:Y:S01]  /*4980*/  ISETP.GE.AND P3, PT, R26, 0x21, PT ;  /* 0x000000211a00780c */ /* 0x000fe20003f66270 */
[----:B------:R-:W-:Y:S01]  /*4990*/  FMUL R15, R15, R3 ;  /* 0x000000030f0f7220 */ /* 0x000fe20000400000 */
[----:B------:R-:W-:Y:S01]  /*49a0*/  F2FP.SATFINITE.E4M3.F32.PACK_AB_MERGE_C R57, RZ, R57, RZ ;  /* 0x00000039ff39723e */ /* 0x000fe200048070ff */
[----:B------:R1:W-:Y:S01]  /*49b0*/  @!P6 STG.E.U8 desc[UR18][R8.64+0x19], R23 ;  /* 0x000019170800e986 */ /* 0x0003e2000c101112 */
[C---:B------:R-:W-:Y:S01]  /*49c0*/  ISETP.LT.OR P6, PT, R25.reuse, 0x1, !P3 ;  /* 0x000000011900780c */ /* 0x040fe20005fc1670 */
[----:B------:R-:W-:Y:S01]  /*49d0*/  FMUL R14, R14, R3 ;  /* 0x000000030e0e7220 */ /* 0x000fe20000400000 */
[C---:B------:R-:W-:Y:S01]  /*49e0*/  ISETP.LT.OR P3, PT, R25.reuse, 0x9, !P3 ;  /* 0x000000091900780c */ /* 0x040fe20005f61670 */
[----:B------:R-:W-:Y:S01]  /*49f0*/  @!P5 STG.E.U8 desc[UR18][R10.64+0x18], R65 ;  /* 0x000018410a00d986 */ /* 0x000fe2000c101112 */
[----:B------:R-:W-:-:S02]  /*4a00*/  ISETP.LT.OR P5, PT, R25, 0x1, !P1 ;  /* 0x000000011900780c */ /* 0x000fc40004fa1670 */
[----:B0-----:R-:W-:Y:S02]  /*4a10*/  F2FP.SATFINITE.E4M3.F32.PACK_AB_MERGE_C R13, RZ, R64, RZ ;  /* 0x00000040ff0d723e */ /* 0x001fe400048070ff */
[----:B------:R-:W-:Y:S02]  /*4a20*/  ISETP.LT.OR P1, PT, R25, 0x9, !P1 ;  /* 0x000000091900780c */ /* 0x000fe40004f21670 */
[----:B------:R-:W-:Y:S01]  /*4a30*/  F2FP.SATFINITE.E4M3.F32.PACK_AB_MERGE_C R21, RZ, R21, RZ ;  /* 0x00000015ff15723e */ /* 0x000fe200048070ff */
[----:B------:R0:W-:Y:S01]  /*4a40*/  @!P2 STG.E.U8 desc[UR18][R10.64+0x19], R13 ;  /* 0x0000190d0a00a986 */ /* 0x0001e2000c101112 */
[----:B-1----:R-:W-:Y:S02]  /*4a50*/  F2FP.SATFINITE.E4M3.F32.PACK_AB_MERGE_C R23, RZ, R62, RZ ;  /* 0x0000003eff17723e */ /* 0x002fe400048070ff */
[----:B------:R-:W-:Y:S01]  /*4a60*/  ISETP.GE.AND P2, PT, R26, 0x2a, PT ;  /* 0x0000002a1a00780c */ /* 0x000fe20003f46270 */
[----:B------:R-:W-:Y:S01]  /*4a70*/  @!P6 STG.E.U8 desc[UR18][R8.64+0x20], R63 ;  /* 0x0000203f0800e986 */ /* 0x000fe2000c101112 */
[----:B------:R-:W-:-:S02]  /*4a80*/  F2FP.SATFINITE.E4M3.F32.PACK_AB_MERGE_C R19, RZ, R19, RZ ;  /* 0x00000013ff13723e */ /* 0x000fc400048070ff */
[----:B------:R-:W-:Y:S01]  /*4a90*/  F2FP.SATFINITE.E4M3.F32.PACK_AB_MERGE_C R17, RZ, R17, RZ ;  /* 0x00000011ff11723e */ /* 0x000fe200048070ff */
[----:B------:R1:W-:Y:S01]  /*4aa0*/  @!P5 STG.E.U8 desc[UR18][R8.64+0x21], R23 ;  /* 0x000021170800d986 */ /* 0x0003e2000c101112 */
[----:B------:R-:W-:Y:S02]  /*4ab0*/  ISETP.GE.AND P5, PT, R26, 0x29, PT ;  /* 0x000000291a00780c */ /* 0x000fe40003fa6270 */
[----:B------:R-:W-:Y:S01]  /*4ac0*/  F2FP.SATFINITE.E4M3.F32.PACK_AB_MERGE_C R15, RZ, R15, RZ ;  /* 0x0000000fff0f723e */ /* 0x000fe200048070ff */
[----:B------:R-:W-:Y:S01]  /*4ad0*/  @!P3 STG.E.U8 desc[UR18][R10.64+0x20], R61 ;  /* 0x0000203d0a00b986 */ /* 0x000fe2000c101112 */
[C---:B------:R-:W-:Y:S02]  /*4ae0*/  ISETP.LT.OR P3, PT, R25.reuse, 0x1, !P2 ;  /* 0x000000011900780c */ /* 0x040fe40005761670 */
[C---:B------:R-:W-:Y:S02]  /*4af0*/  ISETP.LT.OR P6, PT, R25.reuse, 0x1, !P5 ;  /* 0x000000011900780c */ /* 0x040fe40006fc1670 */
[----:B------:R-:W-:-:S02]  /*4b00*/  ISETP.LT.OR P5, PT, R25, 0x9, !P5 ;  /* 0x000000091900780c */ /* 0x000fc40006fa1670 */
[----:B0-----:R-:W-:Y:S02]  /*4b10*/  F2FP.SATFINITE.E4M3.F32.PACK_AB_MERGE_C R13, RZ, R60, RZ ;  /* 0x0000003cff0d723e */ /* 0x001fe400048070ff */
[----:B-1----:R-:W-:Y:S02]  /*4b20*/  F2FP.SATFINITE.E4M3.F32.PACK_AB_MERGE_C R23, RZ, R58, RZ ;  /* 0x0000003aff17723e */ /* 0x002fe400048070ff */
[----:B------:R-:W-:Y:S01]  /*4b30*/  ISETP.LT.OR P2, PT, R25, 0x9, !P2 ;  /* 0x000000091900780c */ /* 0x000fe20005741670 */
[----:B------:R0:W-:Y:S01]  /*4b40*/  @!P1 STG.E.U8 desc[UR18][R10.64+0x21], R13 ;  /* 0x0000210d0a009986 */ /* 0x0001e2000c101112 */
[----:B------:R-:W-:-:S03]  /*4b50*/  ISETP.GE.AND P1, PT, R26, 0x31, PT ;  /* 0x000000311a00780c */ /* 0x000fc60003f26270 */
[----:B------:R1:W-:Y:S01]  /*4b60*/  @!P3 STG.E.U8 desc[UR18][R8.64+0x29], R23 ;  /* 0x000029170800b986 */ /* 0x0003e2000c101112 */
[----:B------:R-:W-:-:S03]  /*4b70*/  ISETP.GE.AND P3, PT, R26, 0x32, PT ;  /* 0x000000321a00780c */ /* 0x000fc60003f66270 */
[----:B------:R-:W-:Y:S01]  /*4b80*/  @!P6 STG.E.U8 desc[UR18][R8.64+0x28], R59 ;  /* 0x0000283b0800e986 */ /* 0x000fe2000c101112 */
[C---:B------:R-:W-:Y:S02]  /*4b90*/  ISETP.LT.OR P6, PT, R25.reuse, 0x1, !P1 ;  /* 0x000000011900780c */ /* 0x040fe40004fc1670 */
[C---:B------:R-:W-:Y:S01]  /*4ba0*/  ISETP.LT.OR P1, PT, R25.reuse, 0x9, !P1 ;  /* 0x000000091900780c */ /* 0x040fe20004f21670 */
[----:B------:R-:W-:Y:S01]  /*4bb0*/  @!P5 STG.E.U8 desc[UR18][R10.64+0x28], R57 ;  /* 0x000028390a00d986 */ /* 0x000fe2000c101112 */
[C---:B------:R-:W-:Y:S02]  /*4bc0*/  ISETP.LT.OR P5, PT, R25.reuse, 0x1, !P3 ;  /* 0x000000011900780c */ /* 0x040fe40005fa1670 */
        /* <DEDUP_REMOVED lines=10> */
[----:B------:R2:W-:Y:S01]  /*4c70*/  @!P1 STG.E.U8 desc[UR18][R10.64+0x30], R19 ;  /* 0x000030130a009986 */ /* 0x0005e2000c101112 */
[C---:B------:R-:W-:Y:S02]  /*4c80*/  ISETP.LT.OR P1, PT, R25.reuse, 0x1, !P2 ;  /* 0x000000011900780c */ /* 0x040fe40005721670 */
[----:B------:R-:W-:Y:S02]  /*4c90*/  ISETP.LT.OR P2, PT, R25, 0x9, !P2 ;  /* 0x000000091900780c */ /* 0x000fe40005741670 */
[----:B0-----:R-:W-:Y:S02]  /*4ca0*/  F2FP.SATFINITE.E4M3.F32.PACK_AB_MERGE_C R13, RZ, R18, RZ ;  /* 0x00000012ff0d723e */ /* 0x001fe400048070ff */
[----:B-1----:R-:W-:-:S03]  /*4cb0*/  F2FP.SATFINITE.E4M3.F32.PACK_AB_MERGE_C R21, RZ, R14, RZ ;  /* 0x0000000eff15723e */ /* 0x002fc600048070ff */
[----:B------:R0:W-:Y:S01]  /*4cc0*/  @!P3 STG.E.U8 desc[UR18][R10.64+0x31], R13 ;  /* 0x0000310d0a00b986 */ /* 0x0001e2000c101112 */
[----:B--2---:R-:W-:-:S03]  /*4cd0*/  F2FP.SATFINITE.E4M3.F32.PACK_AB_MERGE_C R19, RZ, R16, RZ ;  /* 0x00000010ff13723e */ /* 0x004fc600048070ff */
[----:B------:R0:W-:Y:S04]  /*4ce0*/  @!P1 STG.E.U8 desc[UR18][R8.64+0x38], R17 ;  /* 0x0000381108009986 */ /* 0x0001e8000c101112 */
[----:B------:R0:W-:Y:S04]  /*4cf0*/  @!P5 STG.E.U8 desc[UR18][R8.64+0x39], R19 ;  /* 0x000039130800d986 */ /* 0x0001e8000c101112 */
[----:B------:R0:W-:Y:S04]  /*4d00*/  @!P2 STG.E.U8 desc[UR18][R10.64+0x38], R15 ;  /* 0x0000380f0a00a986 */ /* 0x0001e8000c101112 */
[----:B------:R0:W-:Y:S02]  /*4d10*/  @!P6 STG.E.U8 desc[UR18][R10.64+0x39], R21 ;  /* 0x000039150a00e986 */ /* 0x0001e4000c101112 */
.L_x_103:
[----:B------:R-:W-:Y:S05]  /*4d20*/  BSYNC B0 ;  /* 0x0000000000007941 */ /* 0x000fea0003800000 */
.L_x_37:
[----:B------:R-:W-:Y:S01]  /*4d30*/  ULDC UR6, c[0x0][0xc] ;  /* 0x0000030000067ab9 */ /* 0x000fe20000000800 */
[----:B------:R-:W-:Y:S01]  /*4d40*/  ULDC UR7, c[0x0][0x10] ;  /* 0x0000040000077ab9 */ /* 0x000fe20000000800 */
[----:B0-----:R-:W0:Y:S01]  /*4d50*/  LDC R9, c[0x0][0x14] ;  /* 0x00000500ff097b82 */ /* 0x001e220000000800 */
[----:B------:R-:W-:Y:S01]  /*4d60*/  UIMAD.WIDE.U32 UR6, UR6, UR7, URZ ;  /* 0x00000007060672a5 */ /* 0x000fe2000f8e003f */
[----:B-----5:R-:W-:Y:S01]  /*4d70*/  PRMT R8, RZ, 0x7610, R8 ;  /* 0x00007610ff087816 */ /* 0x020fe20000000008 */
[----:B------:R-:W-:Y:S02]  /*4d80*/  IMAD.MOV.U32 R12, RZ, RZ, -0x1 ;  /* 0xffffffffff0c7424 */ /* 0x000fe400078e00ff */
[----:B------:R-:W-:Y:S02]  /*4d90*/  IMAD.MOV.U32 R71, RZ, RZ, -0x1 ;  /* 0xffffffffff477424 */ /* 0x000fe400078e00ff */
[----:B0-----:R-:W-:-:S04]  /*4da0*/  IMAD.WIDE.U32 R4, R9, UR6, R4 ;  /* 0x0000000609047c25 */ /* 0x001fc8000f8e0004 */
[----:B------:R-:W-:Y:S01]  /*4db0*/  IMAD R9, R9, UR7, RZ ;  /* 0x0000000709097c24 */ /* 0x000fe2000f8e02ff */
[----:B------:R-:W-:Y:S02]  /*4dc0*/  ULDC.64 UR6, c[0x0][0x650] ;  /* 0x0001940000067ab9 */ /* 0x000fe40000000a00 */
[----:B------:R-:W-:Y:S01]  /*4dd0*/  ISETP.GE.U32.AND P1, PT, R4, UR6, PT ;  /* 0x0000000604007c0c */ /* 0x000fe2000bf26070 */
[----:B------:R-:W-:-:S05]  /*4de0*/  IMAD.IADD R5, R5, 0x1, R9 ;  /* 0x0000000105057824 */ /* 0x000fca00078e0209 */
[----:B------:R-:W-:-:S13]  /*4df0*/  ISETP.GE.U32.AND.EX P1, PT, R5, UR7, PT, P1 ;  /* 0x0000000705007c0c */ /* 0x000fda000bf26110 */
[----:B------:R-:W-:Y:S05]  /*4e00*/  @P1 BRA `(.L_x_104) ;  /* 0x0000000400601947 */ /* 0x000fea0003800000 */
[----:B------:R-:W0:Y:S01]  /*4e10*/  S2R R20, SR_CTAID.X ;  /* 0x0000000000147919 */ /* 0x000e220000002500 */
[----:B------:R-:W5:Y:S01]  /*4e20*/  LDC.64 R14, c[0x0][0x628] ;  /* 0x00018a00ff0e7b82 */ /* 0x000f620000000a00 */
[----:B------:R-:W-:Y:S01]  /*4e30*/  ULDC UR6, c[0x0][0x150] ;  /* 0x0000540000067ab9 */ /* 0x000fe20000000800 */
[----:B------:R-:W-:Y:S01]  /*4e40*/  IMAD.MOV.U32 R12, RZ, RZ, R4 ;  /* 0x000000ffff0c7224 */ /* 0x000fe200078e0004 */
[----:B-12-4-:R-:W1:Y:S01]  /*4e50*/  S2R R22, SR_CTAID.Y ;  /* 0x0000000000167919 */ /* 0x016e620000002600 */
[----:B------:R-:W-:-:S04]  /*4e60*/  IMAD.MOV.U32 R13, RZ, RZ, R5 ;  /* 0x000000ffff0d7224 */ /* 0x000fc800078e0005 */
[----:B------:R-:W2:Y:S08]  /*4e70*/  LDC R23, c[0x0][0x144] ;  /* 0x00005100ff177b82 */ /* 0x000eb00000000800 */
[----:B------:R-:W4:Y:S08]  /*4e80*/  LDC R16, c[0x0][0x630] ;  /* 0x00018c00ff107b82 */ /* 0x000f300000000800 */
[----:B------:R-:W1:Y:S01]  /*4e90*/  LDC.64 R18, c[0x0][0x620] ;  /* 0x00018800ff127b82 */ /* 0x000e620000000a00 */
[----:B-----5:R-:W-:-:S04]  /*4ea0*/  ISETP.NE.U32.AND P1, PT, R14, RZ, PT ;  /* 0x000000ff0e00720c */ /* 0x020fc80003f25070 */
[----:B------:R-:W-:Y:S02]  /*4eb0*/  ISETP.NE.AND.EX P1, PT, R15, RZ, PT, P1 ;  /* 0x000000ff0f00720c */ /* 0x000fe40003f25310 */
[----:B0-----:R-:W-:-:S05]  /*4ec0*/  I2FP.F32.U32 R8, R20 ;  /* 0x0000001400087245 */ /* 0x001fca0000201000 */
[----:B------:R-:W-:-:S04]  /*4ed0*/  FMUL R8, R8, UR6 ;  /* 0x0000000608087c20 */ /* 0x000fc80008400000 */
[----:B------:R0:W0:Y:S02]  /*4ee0*/  F2I.U32.TRUNC.NTZ R21, R8 ;  /* 0x0000000800157305 */ /* 0x000024000020f000 */
[----:B--2-4-:R-:W-:Y:S05]  /*4ef0*/  @!P1 BRA `(.L_x_105) ;  /* 0x0000000000289947 */ /* 0x014fea0003800000 */
[----:B------:R-:W2:Y:S02]  /*4f00*/  LDC R9, c[0x0][0x634] ;  /* 0x00018d00ff097b82 */ /* 0x000ea40000000800 */
[----:B--2---:R-:W-:-:S05]  /*4f10*/  IADD3 R13, P1, R4, R9, RZ ;  /* 0x00000009040d7210 */ /* 0x004fca0007f3e0ff */
[----:B------:R-:W-:-:S04]  /*4f20*/  IMAD.X R17, RZ, RZ, R5, P1 ;  /* 0x000000ffff117224 */ /* 0x000fc800008e0605 */
[----:B0-----:R-:W-:-:S04]  /*4f30*/  IMAD.WIDE.U32 R8, R17, R14, RZ ;  /* 0x0000000e11087225 */ /* 0x001fc800078e00ff */
[----:B---3--:R-:W-:-:S04]  /*4f40*/  IMAD.WIDE.U32 R10, P1, R13, R15, R8 ;  /* 0x0000000f0d0a7225 */ /* 0x008fc80007820008 */
[----:B------:R-:W-:-:S04]  /*4f50*/  IMAD.WIDE.U32 R8, R13, R14, RZ ;  /* 0x0000000e0d087225 */ /* 0x000fc800078e00ff */
[----:B------:R-:W-:Y:S01]  /*4f60*/  IMAD.X R13, RZ, RZ, RZ, P1 ;  /* 0x000000ffff0d7224 */ /* 0x000fe200008e06ff */
[----:B------:R-:W-:Y:S01]  /*4f70*/  IADD3 RZ, P1, R9, R10, RZ ;  /* 0x0000000a09ff7210 */ /* 0x000fe20007f3e0ff */
[----:B------:R-:W-:-:S04]  /*4f80*/  IMAD.MOV.U32 R12, RZ, RZ, R11 ;  /* 0x000000ffff0c7224 */ /* 0x000fc800078e000b */
[----:B------:R-:W-:-:S08]  /*4f90*/  IMAD.WIDE.U32.X R12, R17, R15, R12, P1 ;  /* 0x0000000f110c7225 */ /* 0x000fd000008e040c */
.L_x_105:
[----:B---3--:R-:W2:Y:S01]  /*4fa0*/  LDC.64 R28, c[0x0][0x640] ;  /* 0x00019000ff1c7b82 */ /* 0x008ea20000000a00 */
[-C--:B------:R-:W-:Y:S01]  /*4fb0*/  SHF.R.U64 R71, R12, R16.reuse, R13 ;  /* 0x000000100c477219 */ /* 0x080fe2000000120d */
[----:B0-----:R-:W-:Y:S01]  /*4fc0*/  IMAD.MOV R21, RZ, RZ, -R21 ;  /* 0x000000ffff157224 */ /* 0x001fe200078e0a15 */
[----:B------:R-:W-:Y:S01]  /*4fd0*/  SHF.R.U32.HI R8, RZ, R16, R13 ;  /* 0x00000010ff087219 */ /* 0x000fe2000001160d */
[----:B------:R-:W-:Y:S01]  /*4fe0*/  ULDC UR6, c[0x0][0x154] ;  /* 0x0000550000067ab9 */ /* 0x000fe20000000800 */
[----:B------:R-:W-:Y:S01]  /*4ff0*/  IADD3 R11, P1, RZ, -R71, RZ ;  /* 0x80000047ff0b7210 */ /* 0x000fe20007f3e0ff */
[----:B------:R-:W-:Y:S02]  /*5000*/  IMAD R21, R23, R21, R20 ;  /* 0x0000001517157224 */ /* 0x000fe400078e0214 */
[----:B------:R-:W0:Y:S01]  /*5010*/  LDC R12, c[0x0][0x618] ;  /* 0x00018600ff0c7b82 */ /* 0x000e220000000800 */
[----:B------:R-:W-:Y:S02]  /*5020*/  IMAD.MOV.U32 R13, RZ, RZ, 0x1 ;  /* 0x00000001ff0d7424 */ /* 0x000fe400078e00ff */
[----:B------:R-:W-:-:S04]  /*5030*/  IMAD.X R9, RZ, RZ, ~R8, P1 ;  /* 0x000000ffff097224 */ /* 0x000fc800008e0e08 */
[-C--:B-1----:R-:W-:Y:S01]  /*5040*/  IMAD R10, R9, R18.reuse, RZ ;  /* 0x00000012090a7224 */ /* 0x082fe200078e02ff */
[----:B------:R-:W1:Y:S01]  /*5050*/  LDC R24, c[0x0][0x608] ;  /* 0x00018200ff187b82 */ /* 0x000e620000000800 */
[----:B------:R-:W-:-:S04]  /*5060*/  IMAD.WIDE.U32 R8, R11, R18, R4 ;  /* 0x000000120b087225 */ /* 0x000fc800078e0004 */
[----:B------:R-:W-:Y:S01]  /*5070*/  IMAD R11, R11, R19, R10 ;  /* 0x000000130b0b7224 */ /* 0x000fe200078e020a */
[----:B------:R-:W-:Y:S02]  /*5080*/  I2FP.F32.U32 R10, R22 ;  /* 0x00000016000a7245 */ /* 0x000fe40000201000 */
[----:B------:R-:W3:Y:S01]  /*5090*/  LDC R26, c[0x0][0x658] ;  /* 0x00019600ff1a7b82 */ /* 0x000ee20000000800 */
[----:B------:R-:W-:Y:S01]  /*50a0*/  IMAD.IADD R9, R9, 0x1, R11 ;  /* 0x0000000109097824 */ /* 0x000fe200078e020b */
[----:B--2---:R-:W-:Y:S01]  /*50b0*/  ISETP.NE.U32.AND P1, PT, R28, RZ, PT ;  /* 0x000000ff1c00720c */ /* 0x004fe20003f25070 */
[----:B------:R-:W-:Y:S01]  /*50c0*/  FMUL R10, R10, UR6 ;  /* 0x000000060a0a7c20 */ /* 0x000fe20008400000 */
[----:B------:R-:W-:Y:S02]  /*50d0*/  IMAD.MOV.U32 R11, RZ, RZ, -0x1 ;  /* 0xffffffffff0b7424 */ /* 0x000fe400078e00ff */
[----:B------:R-:W-:Y:S01]  /*50e0*/  ISETP.NE.AND.EX P1, PT, R29, RZ, PT, P1 ;  /* 0x000000ff1d00720c */ /* 0x000fe20003f25310 */
[----:B------:R2:W4:Y:S01]  /*50f0*/  F2I.U32.TRUNC.NTZ R17, R10 ;  /* 0x0000000a00117305 */ /* 0x000522000020f000 */
[----:B------:R-:W2:Y:S01]  /*5100*/  LDC R19, c[0x0][0x148] ;  /* 0x00005200ff137b82 */ /* 0x000ea20000000800 */
[----:B0-----:R-:W-:-:S02]  /*5110*/  SHF.R.U64 R16, R8, R12, R9 ;  /* 0x0000000c08107219 */ /* 0x001fc40000001209 */
[----:B------:R-:W-:-:S05]  /*5120*/  SHF.R.U32.HI R9, RZ, R12, R9 ;  /* 0x0000000cff097219 */ /* 0x000fca0000011609 */
[----:B------:R-:W0:Y:S01]  /*5130*/  LDC R20, c[0x0][0x600] ;  /* 0x00018000ff147b82 */ /* 0x000e220000000800 */
[-CC-:B-1----:R-:W-:Y:S02]  /*5140*/  SHF.R.U64 R14, R16, R24.reuse, R9.reuse ;  /* 0x00000018100e7219 */ /* 0x182fe40000001209 */
[----:B------:R-:W-:-:S05]  /*5150*/  SHF.R.U32.HI R9, RZ, R24, R9 ;  /* 0x00000018ff097219 */ /* 0x000fca0000011609 */
[----:B------:R-:W1:Y:S01]  /*5160*/  LDC R25, c[0x0][0x648] ;  /* 0x00019200ff197b82 */ /* 0x000e620000000800 */
[-CC-:B---3--:R-:W-:Y:S02]  /*5170*/  SHF.R.U64 R18, R14, R26.reuse, R9.reuse ;  /* 0x0000001a0e127219 */ /* 0x188fe40000001209 */
[-C--:B------:R-:W-:Y:S02]  /*5180*/  SHF.L.U32 R11, R11, R26.reuse, RZ ;  /* 0x0000001a0b0b7219 */ /* 0x080fe400000006ff */
[-C--:B------:R-:W-:Y:S01]  /*5190*/  SHF.R.U32.HI R9, RZ, R26.reuse, R9 ;  /* 0x0000001aff097219 */ /* 0x080fe20000011609 */
[----:B------:R-:W-:Y:S01]  /*51a0*/  IMAD.MOV.U32 R8, RZ, RZ, R18 ;  /* 0x000000ffff087224 */ /* 0x000fe200078e0012 */
[----:B------:R-:W-:Y:S01]  /*51b0*/  SHF.L.U32 R24, R13, R26, RZ ;  /* 0x0000001a0d187219 */ /* 0x000fe200000006ff */
[----:B------:R-:W3:Y:S01]  /*51c0*/  LDC R27, c[0x0][0x638] ;  /* 0x00018e00ff1b7b82 */ /* 0x000ee20000000800 */
[----:B------:R-:W-:-:S07]  /*51d0*/  LOP3.LUT R23, RZ, R11, RZ, 0x33, !PT ;  /* 0x0000000bff177212 */ /* 0x000fce00078e33ff */
[----:B------:R-:W0:Y:S01]  /*51e0*/  LDC R30, c[0x0][0x610] ;  /* 0x00018400ff1e7b82 */ /* 0x000e220000000800 */
[----:B----4-:R-:W-:Y:S05]  /*51f0*/  @!P1 BRA `(.L_x_106) ;  /* 0x0000000000289947 */ /* 0x010fea0003800000 */
[----:B------:R-:W4:Y:S02]  /*5200*/  LDC R13, c[0x0][0x64c] ;  /* 0x00019300ff0d7b82 */ /* 0x000f240000000800 */
[----:B----4-:R-:W-:-:S05]  /*5210*/  IADD3 R13, P1, R18, R13, RZ ;  /* 0x0000000d120d7210 */ /* 0x010fca0007f3e0ff */
[----:B------:R-:W-:-:S04]  /*5220*/  IMAD.X R15, RZ, RZ, R9, P1 ;  /* 0x000000ffff0f7224 */ /* 0x000fc800008e0609 */
[----:B------:R-:W-:-:S04]  /*5230*/  IMAD.WIDE.U32 R8, R15, R28, RZ ;  /* 0x0000001c0f087225 */ /* 0x000fc800078e00ff */
[----:B--2---:R-:W-:-:S04]  /*5240*/  IMAD.WIDE.U32 R10, P1, R13, R29, R8 ;  /* 0x0000001d0d0a7225 */ /* 0x004fc80007820008 */
[----:B------:R-:W-:-:S04]  /*5250*/  IMAD.WIDE.U32 R8, R13, R28, RZ ;  /* 0x0000001c0d087225 */ /* 0x000fc800078e00ff */
[----:B------:R-:W-:Y:S01]  /*5260*/  IMAD.X R13, RZ, RZ, RZ, P1 ;  /* 0x000000ffff0d7224 */ /* 0x000fe200008e06ff */
[----:B------:R-:W-:Y:S01]  /*5270*/  IADD3 RZ, P1, R9, R10, RZ ;  /* 0x0000000a09ff7210 */ /* 0x000fe20007f3e0ff */
[----:B------:R-:W-:-:S04]  /*5280*/  IMAD.MOV.U32 R12, RZ, RZ, R11 ;  /* 0x000000ffff0c7224 */ /* 0x000fc800078e000b */
[----:B------:R-:W-:-:S08]  /*5290*/  IMAD.WIDE.U32.X R8, R15, R29, R12, P1 ;  /* 0x0000001d0f087225 */ /* 0x000fd000008e040c */
.L_x_106:
[----:B-1----:R-:W-:Y:S01]  /*52a0*/  SHF.R.U64 R8, R8, R25, R9 ;  /* 0x0000001908087219 */ /* 0x002fe20000001209 */
[----:B0-----:R-:W-:Y:S01]  /*52b0*/  VIADD R13, R20, 0xffffffff ;  /* 0xffffffff140d7836 */ /* 0x001fe20000000000 */
[----:B------:R-:W-:Y:S01]  /*52c0*/  LOP3.LUT R11, R14, R23, RZ, 0xc0, !PT ;  /* 0x000000170e0b7212 */ /* 0x000fe200078ec0ff */
[----:B------:R-:W-:Y:S02]  /*52d0*/  IMAD.MOV R17, RZ, RZ, -R17 ;  /* 0x000000ffff117224 */ /* 0x000fe400078e0a11 */
[----:B------:R-:W-:Y:S02]  /*52e0*/  IMAD.MOV R9, RZ, RZ, -R8 ;  /* 0x000000ffff097224 */ /* 0x000fe400078e0a08 */
[----:B------:R-:W-:Y:S01]  /*52f0*/  IMAD R24, R24, R8, R11 ;  /* 0x0000000818187224 */ /* 0x000fe200078e020b */
[----:B------:R-:W-:Y:S01]  /*5300*/  LOP3.LUT R11, R16, R13, RZ, 0xc0, !PT ;  /* 0x0000000d100b7212 */ /* 0x000fe200078ec0ff */
[----:B--2---:R-:W-:Y:S02]  /*5310*/  @P4 IMAD R21, R19, R17, R22 ;  /* 0x0000001113154224 */ /* 0x004fe400078e0216 */
[----:B---3--:R-:W-:-:S02]  /*5320*/  IMAD R8, R9, R27, R18 ;  /* 0x0000001b09087224 */ /* 0x008fc400078e0212 */
[----:B------:R-:W-:Y:S02]  /*5330*/  IMAD R24, R24, R30, R21 ;  /* 0x0000001e18187224 */ /* 0x000fe400078e0215 */
[----:B------:R-:W-:Y:S02]  /*5340*/  IMAD R9, R8, R20, R11 ;  /* 0x0000001408097224 */ /* 0x000fe400078e020b */
[----:B------:R-:W-:-:S03]  /*5350*/  IMAD.MOV.U32 R10, RZ, RZ, 0x1 ;  /* 0x00000001ff0a7424 */ /* 0x000fc600078e00ff */
[----:B------:R-:W-:Y:S02]  /*5360*/  SEL R12, R9, R24, !P4 ;  /* 0x00000018090c7207 */ /* 0x000fe40006000000 */
[----:B------:R-:W-:Y:S02]  /*5370*/  PRMT R8, R10, 0x7610, R8 ;  /* 0x000076100a087816 */ /* 0x000fe40000000008 */
[----:B------:R-:W-:-:S07]  /*5380*/  SEL R24, R24, R9, !P4 ;  /* 0x0000000918187207 */ /* 0x000fce0006000000 */
.L_x_104:
[----:B------:R-:W-:Y:S01]  /*5390*/  LOP3.LUT P1, RZ, R8, 0xff, RZ, 0xc0, !PT ;  /* 0x000000ff08ff7812 */ /* 0x000fe2000782c0ff */
[----:B---3--:R-:W-:-:S12]  /*53a0*/  IMAD.MOV.U32 R11, RZ, RZ, R24 ;  /* 0x000000ffff0b7224 */ /* 0x008fd800078e0018 */
[----:B------:R-:W-:Y:S05]  /*53b0*/  @P1 BRA `(.L_x_107) ;  /* 0xffffffbc00681947 */ /* 0x000fea000383ffff */
[----:B------:R-:W-:Y:S05]  /*53c0*/  EXIT ;  /* 0x000000000000794d */ /* 0x000fea0003800000 */
.L_x_7:
[----:B0-----:R-:W-:Y:S01]  /*53d0*/  ULDC.64 UR4, c[0x0][0x650] ;  /* 0x0001940000047ab9 */ /* 0x001fe20000000a00 */
        /* <DEDUP_REMOVED lines=25> */
.L_x_109:
[----:B------:R-:W0:Y:S01]  /*5570*/  LDC.64 R28, c[0x0][0x640] ;  /* 0x00019000ff1c7b82 */ /* 0x000e220000000a00 */
[-CC-:B------:R-:W-:Y:S01]  /*5580*/  SHF.R.U64 R21, R14, R6.reuse, R15.reuse ;  /* 0x000000060e157219 */ /* 0x180fe2000000120f */
[----:B------:R-:W-:Y:S01]  /*5590*/  IMAD.MOV.U32 R26, RZ, RZ, 0x1 ;  /* 0x00000001ff1a7424 */ /* 0x000fe200078e00ff */
[----:B------:R-:W-:Y:S02]  /*55a0*/  SHF.R.U32.HI R6, RZ, R6, R15 ;  /* 0x00000006ff067219 */ /* 0x000fe4000001160f */
[----:B------:R-:W-:-:S03]  /*55b0*/  IADD3 R13, P0, RZ, -R21, RZ ;  /* 0x80000015ff0d7210 */ /* 0x000fc60007f1e0ff */
[----:B------:R-:W1:Y:S02]  /*55c0*/  LDC R12, c[0x0][0x618] ;  /* 0x00018600ff0c7b82 */ /* 0x000e640000000800 */
[----:B------:R-:W-:-:S04]  /*55d0*/  IMAD.X R11, RZ, RZ, ~R6, P0 ;  /* 0x000000ffff0b7224 */ /* 0x000fc800000e0e06 */
[-C--:B------:R-:W-:Y:S02]  /*55e0*/  IMAD R6, R11, R22.reuse, RZ ;  /* 0x000000160b067224 */ /* 0x080fe400078e02ff */
[----:B------:R-:W2:Y:S01]  /*55f0*/  LDC R14, c[0x0][0x608] ;  /* 0x00018200ff0e7b82 */ /* 0x000ea20000000800 */
[----:B------:R-:W-:-:S04]  /*5600*/  IMAD.WIDE.U32 R10, R13, R22, R4 ;  /* 0x000000160d0a7225 */ /* 0x000fc800078e0004 */
[----:B------:R-:W-:-:S03]  /*5610*/  IMAD R13, R13, R23, R6 ;  /* 0x000000170d0d7224 */ /* 0x000fc600078e0206 */
[----:B------:R-:W3:Y:S01]  /*5620*/  LDC R27, c[0x0][0x658] ;  /* 0x00019600ff1b7b82 */ /* 0x000ee20000000800 */
[----:B------:R-:W-:Y:S01]  /*5630*/  IMAD.IADD R11, R11, 0x1, R13 ;  /* 0x000000010b0b7824 */ /* 0x000fe200078e020d */
[----:B0-----:R-:W-:-:S04]  /*5640*/  ISETP.NE.U32.AND P0, PT, R28, RZ, PT ;  /* 0x000000ff1c00720c */ /* 0x001fc80003f05070 */
[----:B------:R-:W-:Y:S02]  /*5650*/  ISETP.NE.AND.EX P0, PT, R29, RZ, PT, P0 ;  /* 0x000000ff1d00720c */ /* 0x000fe40003f05300 */
[----:B------:R-:W0:Y:S01]  /*5660*/  LDC R18, c[0x0][0x600] ;  /* 0x00018000ff127b82 */ /* 0x000e220000000800 */
[-CC-:B-1----:R-:W-:Y:S01]  /*5670*/  SHF.R.U64 R16, R10, R12.reuse, R11.reuse ;  /* 0x0000000c0a107219 */ /* 0x182fe2000000120b */
[----:B------:R-:W-:Y:S01]  /*5680*/  IMAD.MOV.U32 R10, RZ, RZ, -0x1 ;  /* 0xffffffffff0a7424 */ /* 0x000fe200078e00ff */
[----:B------:R-:W-:-:S05]  /*5690*/  SHF.R.U32.HI R11, RZ, R12, R11 ;  /* 0x0000000cff0b7219 */ /* 0x000fca000001160b */
[----:B------:R-:W1:Y:S01]  /*56a0*/  LDC R22, c[0x0][0x648] ;  /* 0x00019200ff167b82 */ /* 0x000e620000000800 */
[-CC-:B--2---:R-:W-:Y:S02]  /*56b0*/  SHF.R.U64 R23, R16, R14.reuse, R11.reuse ;  /* 0x0000000e10177219 */ /* 0x184fe4000000120b */
[----:B------:R-:W-:-:S05]  /*56c0*/  SHF.R.U32.HI R6, RZ, R14, R11 ;  /* 0x0000000eff067219 */ /* 0x000fca000001160b */
[----:B------:R-:W2:Y:S01]  /*56d0*/  LDC R24, c[0x0][0x638] ;  /* 0x00018e00ff187b82 */ /* 0x000ea20000000800 */
[-C--:B---3--:R-:W-:Y:S02]  /*56e0*/  SHF.L.U32 R10, R10, R27.reuse, RZ ;  /* 0x0000001b0a0a7219 */ /* 0x088fe400000006ff */
[-CC-:B------:R-:W-:Y:S02]  /*56f0*/  SHF.R.U64 R25, R23, R27.reuse, R6.reuse ;  /* 0x0000001b17197219 */ /* 0x180fe40000001206 */
[----:B------:R-:W-:Y:S02]  /*5700*/  LOP3.LUT R30, RZ, R10, RZ, 0x33, !PT ;  /* 0x0000000aff1e7212 */ /* 0x000fe400078e33ff */
[----:B------:R-:W-:Y:S01]  /*5710*/  SHF.R.U32.HI R11, RZ, R27, R6 ;  /* 0x0000001bff0b7219 */ /* 0x000fe20000011606 */
[----:B------:R-:W3:Y:S01]  /*5720*/  LDC R31, c[0x0][0x610] ;  /* 0x00018400ff1f7b82 */ /* 0x000ee20000000800 */
[----:B------:R-:W-:Y:S01]  /*5730*/  IMAD.MOV.U32 R10, RZ, RZ, R25 ;  /* 0x000000ffff0a7224 */ /* 0x000fe200078e0019 */
[----:B------:R-:W-:Y:S06]  /*5740*/  @!P0 BRA `(.L_x_110) ;  /* 0x0000000000288947 */ /* 0x000fec0003800000 */
        /* <DEDUP_REMOVED lines=10> */
.L_x_110:
[----:B-1----:R-:W-:Y:S01]  /*57f0*/  SHF.R.U64 R9, R10, R22, R11 ;  /* 0x000000160a097219 */ /* 0x002fe2000000120b */
[----:B0-----:R-:W-:Y:S01]  /*5800*/  VIADD R11, R18, 0xffffffff ;  /* 0xffffffff120b7836 */ /* 0x001fe20000000000 */
[----:B------:R-:W-:Y:S01]  /*5810*/  SHF.L.U32 R26, R26, R27, RZ ;  /* 0x0000001b1a1a7219 */ /* 0x000fe200000006ff */
[----:B------:R-:W-:Y:S01]  /*5820*/  @P4 IMAD R7, R17, R20, R8 ;  /* 0x0000001411074224 */ /* 0x000fe200078e0208 */
[----:B------:R-:W-:Y:S01]  /*5830*/  LOP3.LUT R6, R23, R30, RZ, 0xc0, !PT ;  /* 0x0000001e17067212 */ /* 0x000fe200078ec0ff */
[----:B------:R-:W-:-:S04]  /*5840*/  IMAD.MOV R10, RZ, RZ, -R9 ;  /* 0x000000ffff0a7224 */ /* 0x000fc800078e0a09 */
[----:B------:R-:W-:Y:S01]  /*5850*/  IMAD R8, R26, R9, R6 ;  /* 0x000000091a087224 */ /* 0x000fe200078e0206 */
[----:B------:R-:W-:Y:S01]  /*5860*/  LOP3.LUT R9, R16, R11, RZ, 0xc0, !PT ;  /* 0x0000000b10097212 */ /* 0x000fe200078ec0ff */
[----:B--2---:R-:W-:Y:S02]  /*5870*/  IMAD R6, R10, R24, R25 ;  /* 0x000000180a067224 */ /* 0x004fe400078e0219 */
[----:B---3--:R-:W-:Y:S02]  /*5880*/  IMAD R7, R8, R31, R7 ;  /* 0x0000001f08077224 */ /* 0x008fe400078e0207 */
[----:B------:R-:W-:Y:S02]  /*5890*/  IMAD R18, R6, R18, R9 ;  /* 0x0000001206127224 */ /* 0x000fe400078e0209 */
[----:B------:R-:W-:Y:S02]  /*58a0*/  IMAD.MOV.U32 R8, RZ, RZ, 0x1 ;  /* 0x00000001ff087424 */ /* 0x000fe400078e00ff */
[----:B------:R-:W-:Y:S01]  /*58b0*/  IMAD.MOV.U32 R16, RZ, RZ, R21 ;  /* 0x000000ffff107224 */ /* 0x000fe200078e0015 */
[----:B------:R-:W-:-:S02]  /*58c0*/  SEL R13, R18, R7, !P4 ;  /* 0x00000007120d7207 */ /* 0x000fc40006000000 */
[----:B------:R-:W-:Y:S02]  /*58d0*/  PRMT R6, R8, 0x7610, R6 ;  /* 0x0000761008067816 */ /* 0x000fe40000000006 */
[----:B------:R-:W-:-:S07]  /*58e0*/  SEL R18, R7, R18, !P4 ;  /* 0x0000001207127207 */ /* 0x000fce0006000000 */
.L_x_108:
[----:B------:R-:W-:-:S08]  /*58f0*/  NOP ;  /* 0x0000000000007918 */ /* 0x000fd00000000000 */
[----:B------:R-:W0:-:S00]  /*5900*/  USETMAXREG.DEALLOC.CTAPOOL 0x28 ;  /* 0x00000028000079c8 */ /* 0x000e0000080e0500 */
[----:B0-----:R-:W-:-:S13]  /*5910*/  ISETP.NE.AND P0, PT, R3, RZ, PT ;  /* 0x000000ff0300720c */ /* 0x001fda0003f05270 */
[----:B------:R-:W-:Y:S05]  /*5920*/  @P0 EXIT ;  /* 0x000000000000094d */ /* 0x000fea0003800000 */
[----:B------:R-:W-:Y:S01]  /*5930*/  LOP3.LUT P0, RZ, R6, 0xff, RZ, 0xc0, !PT ;  /* 0x000000ff06ff7812 */ /* 0x000fe2000780c0ff */
[----:B------:R-:W-:Y:S02]  /*5940*/  IMAD.MOV.U32 R3, RZ, RZ, 0x1 ;  /* 0x00000001ff037424 */ /* 0x000fe400078e00ff */
[----:B------:R-:W-:-:S10]  /*5950*/  IMAD.MOV.U32 R17, RZ, RZ, RZ ;  /* 0x000000ffff117224 */ /* 0x000fd400078e00ff */
[----:B------:R-:W-:Y:S05]  /*5960*/  @!P0 BRA `(.L_x_111) ;  /* 0x0000000c00348947 */ /* 0x000fea0003800000 */
[----:B------:R-:W0:Y:S01]  /*5970*/  LDC R3, c[0x0][0x28c] ;  /* 0x0000a300ff037b82 */ /* 0x000e220000000800 */
[----:B------:R-:W-:Y:S01]  /*5980*/  ULDC UR5, c[0x0][0x658] ;  /* 0x0001960000057ab9 */ /* 0x000fe20000000800 */
[----:B------:R-:W-:Y:S01]  /*5990*/  UMOV UR7, 0xffffffff ;  /* 0xffffffff00077882 */ /* 0x000fe20000000000 */
[----:B------:R-:W-:Y:S01]  /*59a0*/  ULDC UR6, c[0x0][0xc] ;  /* 0x0000030000067ab9 */ /* 0x000fe20000000800 */
[----:B------:R-:W-:Y:S01]  /*59b0*/  USHF.L.U32 UR8, UR7, UR5, URZ ;  /* 0x0000000507087299 */ /* 0x000fe2000800063f */
[----:B------:R-:W-:Y:S01]  /*59c0*/  BSSY B0, `(.L_x_111) ;  /* 0x00000c7000007945 */ /* 0x000fe20003800000 */
[----:B------:R-:W-:Y:S01]  /*59d0*/  UMOV UR9, 0x1 ;  /* 0x0000000100097882 */ /* 0x000fe20000000000 */
[----:B------:R-:W-:Y:S01]  /*59e0*/  ULDC UR7, c[0x0][0x10] ;  /* 0x0000040000077ab9 */ /* 0x000fe20000000800 */
[----:B------:R-:W1:Y:S01]  /*59f0*/  S2UR UR10, SR_CgaCtaId ;  /* 0x00000000000a79c3 */ /* 0x000e620000008800 */
[----:B------:R-:W-:Y:S01]  /*5a00*/  UIMAD.WIDE.U32 UR6, UR6, UR7, URZ ;  /* 0x00000007060672a5 */ /* 0x000fe2000f8e003f */
[----:B------:R-:W-:Y:S01]  /*5a10*/  IMAD.MOV.U32 R14, RZ, RZ, 0x1 ;  /* 0x00000001ff0e7424 */ /* 0x000fe200078e00ff */
[----:B------:R-:W-:Y:S01]  /*5a20*/  USHF.L.U32 UR18, UR9, UR5, URZ ;  /* 0x0000000509127299 */ /* 0x000fe2000800063f */
[----:B------:R-:W-:Y:S01]  /*5a30*/  LOP3.LUT R15, R2, 0x2, RZ, 0xfc, !PT ;  /* 0x00000002020f7812 */ /* 0x000fe200078efcff */
[----:B------:R-:W-:Y:S01]  /*5a40*/  IMAD.MOV.U32 R17, RZ, RZ, RZ ;  /* 0x000000ffff117224 */ /* 0x000fe200078e00ff */
[----:B------:R-:W-:Y:S01]  /*5a50*/  ULDC UR5, c[0x0][0x14] ;  /* 0x0000050000057ab9 */ /* 0x000fe20000000800 */
[----:B------:R-:W-:Y:S01]  /*5a60*/  ULDC UR4, c[0x0][0x600] ;  /* 0x0001800000047ab9 */ /* 0x000fe20000000800 */
[----:B------:R-:W-:-:S02]  /*5a70*/  UIMAD.WIDE.U32 UR22, UR6, UR5, URZ ;  /* 0x00000005061672a5 */ /* 0x000fc4000f8e003f */
[----:B------:R-:W-:Y:S02]  /*5a80*/  UIMAD UR13, UR7, UR5, URZ ;  /* 0x00000005070d72a4 */ /* 0x000fe4000f8e023f */
[----:B------:R-:W-:Y:S02]  /*5a90*/  UIADD3 UR4, UR4, -0x1, URZ ;  /* 0xffffffff04047890 */ /* 0x000fe4000fffe03f */
[----:B------:R-:W-:Y:S01]  /*5aa0*/  ULOP3.LUT UR17, URZ, UR8, URZ, 0x33, !UPT ;  /* 0x000000083f117292 */ /* 0x000fe2000f8e333f */
[----:B0-----:R-:W-:Y:S01]  /*5ab0*/  VIADD R3, R3, 0x1f ;  /* 0x0000001f03037836 */ /* 0x001fe20000000000 */
[----:B------:R-:W-:Y:S01]  /*5ac0*/  UIADD3 UR13, UR23, UR13, URZ ;  /* 0x0000000d170d7290 */ /* 0x000fe2000fffe03f */
[----:B------:R-:W-:-:S03]  /*5ad0*/  ULDC.64 UR24, c[0x0][0x198] ;  /* 0x0000660000187ab9 */ /* 0x000fc60000000a00 */
[----:B------:R-:W-:Y:S01]  /*5ae0*/  SHF.R.S32.HI R6, RZ, 0x1f, R3 ;  /* 0x0000001fff067819 */ /* 0x000fe20000011403 */
[----:B-1----:R-:W-:-:S03]  /*5af0*/  IMAD.U32 R11, RZ, RZ, UR10 ;  /* 0x0000000aff0b7e24 */ /* 0x002fc6000f8e00ff */
[----:B------:R-:W-:Y:S01]  /*5b00*/  LEA.HI R6, R6, R3, RZ, 0x5 ;  /* 0x0000000306067211 */ /* 0x000fe200078f28ff */
[----:B------:R-:W-:-:S03]  /*5b10*/  IMAD.MOV.U32 R3, RZ, RZ, 0x1 ;  /* 0x00000001ff037424 */ /* 0x000fc600078e00ff */
[----:B------:R-:W-:-:S05]  /*5b20*/  SHF.R.S32.HI R10, RZ, 0x5, R6 ;  /* 0x00000005ff0a7819 */ /* 0x000fca0000011406 */
[----:B------:R-:W-:-:S07]  /*5b30*/  VIADD R12, R10, 0x1 ;  /* 0x000000010a0c7836 */ /* 0x000fce0000000000 */
.L_x_122:
[----:B------:R-:W-:-:S03]  /*5b40*/  UMOV UR5, 0xffffffff ;  /* 0xffffffff00057882 */ /* 0x000fc60000000000 */
[----:B------:R-:W-:Y:S05]  /*5b50*/  BRA.DIV UR5, `(.L_x_112) ;  /* 0x0000000e05cc7947 */ /* 0x000fea000b800000 */
[----:B------:R-:W-:-:S13]  /*5b60*/  ELECT P0, URZ, PT ;  /* 0x00000000003f782f */ /* 0x000fda0003800000 */
.L_x_134:
[----:B------:R-:W0:Y:S01]  /*5b70*/  LDC R6, c[0x0][0x28c] ;  /* 0x0000a300ff067b82 */ /* 0x000e220000000800 */
[----:B------:R-:W-:Y:S01]  /*5b80*/  BSSY B1, `(.L_x_113) ;  /* 0x000003a000017945 */ /* 0x000fe20003800000 */
[----:B0-----:R-:W-:-:S13]  /*5b90*/  ISETP.LT.OR P0, PT, R6, 0x1, !P0 ;  /* 0x000000010600780c */ /* 0x001fda0004701670 */
[----:B------:R-:W-:Y:S05]  /*5ba0*/  @P0 BRA `(.L_x_114) ;  /* 0x0000000000dc0947 */ /* 0x000fea0003800000 */
[----:B------:R-:W-:Y:S02]  /*5bb0*/  IMAD R18, R18, 0x2, R11 ;  /* 0x0000000212127824 */ /* 0x000fe400078e020b */
[----:B------:R-:W-:Y:S02]  /*5bc0*/  IMAD.SHL.U32 R20, R13, 0x40, RZ ;  /* 0x000000400d147824 */ /* 0x000fe400078e00ff */
[----:B------:R-:W-:Y:S02]  /*5bd0*/  IMAD.MOV.U32 R22, RZ, RZ, RZ ;  /* 0x000000ffff167224 */ /* 0x000fe400078e00ff */
[----:B------:R-:W-:Y:S02]  /*5be0*/  IMAD.MOV.U32 R6, RZ, RZ, R12 ;  /* 0x000000ffff067224 */ /* 0x000fe400078e000c */
[----:B------:R-:W-:Y:S02]  /*5bf0*/  IMAD.MOV.U32 R7, RZ, RZ, R3 ;  /* 0x000000ffff077224 */ /* 0x000fe400078e0003 */
[----:B------:R-:W-:-:S02]  /*5c00*/  IMAD.MOV.U32 R8, RZ, RZ, R17 ;  /* 0x000000ffff087224 */ /* 0x000fc400078e0011 */
[----:B------:R-:W-:-:S07]  /*5c10*/  IMAD.SHL.U32 R19, R18, 0x40, RZ ;  /* 0x0000004012137824 */ /* 0x000fce00078e00ff */
.L_x_117:
[----:B------:R-:W0:Y:S01]  /*5c20*/  S2UR UR5, SR_CgaCtaId ;  /* 0x00000000000579c3 */ /* 0x000e220000008800 */
[----:B------:R-:W-:Y:S02]  /*5c30*/  MOV R18, 0x400 ;  /* 0x0000040000127802 */ /* 0x000fe40000000f00 */
[----:B------:R-:W-:Y:S02]  /*5c40*/  SHF.L.U32 R9, R7, 0x1f, RZ ;  /* 0x0000001f07097819 */ /* 0x000fe400000006ff */
[----:B------:R-:W-:-:S13]  /*5c50*/  LOP3.LUT P1, RZ, R0, 0x7f, RZ, 0xc0, !PT ;  /* 0x0000007f00ff7812 */ /* 0x000fda000782c0ff */
[----:B------:R-:W1:Y:S01]  /*5c60*/  @!P1 LDC R13, c[0x0][0x500] ;  /* 0x00014000ff0d9b82 */ /* 0x000e620000000800 */
[----:B0-----:R-:W-:-:S05]  /*5c70*/  IMAD.U32 R11, RZ, RZ, UR5 ;  /* 0x00000005ff0b7e24 */ /* 0x001fca000f8e00ff */
[----:B------:R-:W-:-:S05]  /*5c80*/  LEA R21, R11, R18, 0x18 ;  /* 0x000000120b157211 */ /* 0x000fca00078ec0ff */
[----:B------:R-:W-:-:S04]  /*5c90*/  IMAD R18, R8, 0x8, R21 ;  /* 0x0000000808127824 */ /* 0x000fc800078e0215 */
[----:B------:R-:W0:Y:S02]  /*5ca0*/  SYNCS.PHASECHK.TRANS64.TRYWAIT P0, [R18+URZ+0x28], R9 ;  /* 0x00002809120075a7 */ /* 0x000e24000800017f */
[----:B01----:R-:W-:Y:S05]  /*5cb0*/  @!P0 BRA `(.L_x_115) ;  /* 0x0000000c00948947 */ /* 0x003fea0003800000 */
.L_x_135:
[----:B0-----:R-:W-:Y:S01]  /*5cc0*/  PRMT R9, R15, 0x9910, RZ ;  /* 0x000099100f097816 */ /* 0x001fe200000000ff */
[----:B------:R0:W-:Y:S03]  /*5cd0*/  @!P1 SYNCS.ARRIVE.TRANS64 RZ, [R18+URZ], R13 ;  /* 0x0000000d12ff99a7 */ /* 0x0001e6000800003f */
[----:B------:R-:W-:-:S13]  /*5ce0*/  ISETP.NE.AND P0, PT, R9, 0x2, PT ;  /* 0x000000020900780c */ /* 0x000fda0003f05270 */
[----:B0-----:R-:W-:Y:S05]  /*5cf0*/  @P0 BRA `(.L_x_116) ;  /* 0x0000000000040947 */ /* 0x001fea0003800000 */
[----:B------:R-:W-:Y:S01]  /*5d00*/  BPT.TRAP 0x1 ;  /* 0x000000040000795c */ /* 0x000fe20000300000 */
.L_x_116:
[----:B------:R-:W-:Y:S01]  /*5d10*/  IMAD R9, R8, 0x2, R11 ;  /* 0x0000000208097824 */ /* 0x000fe200078e020b */
[----:B------:R-:W-:Y:S01]  /*5d20*/  R2UR UR9, R18 ;  /* 0x00000000120972ca */ /* 0x000fe200000e0000 */
[----:B------:R-:W-:Y:S01]  /*5d30*/  VIADD R6, R6, 0xffffffff ;  /* 0xffffffff06067836 */ /* 0x000fe20000000000 */
[----:B------:R-:W-:Y:S01]  /*5d40*/  UIADD3 UR6, UP0, UR24, 0xf0, URZ ;  /* 0x000000f018067890 */ /* 0x000fe2000ff1e03f */
[--C-:B------:R-:W-:Y:S01]  /*5d50*/  IMAD.U32 R9, R9, 0x800, R21.reuse ;  /* 0x0000080009097824 */ /* 0x100fe200078e0015 */
[----:B------:R-:W-:Y:S01]  /*5d60*/  R2UR UR11, R19 ;  /* 0x00000000130b72ca */ /* 0x000fe200000e0000 */
[----:B------:R-:W-:Y:S01]  /*5d70*/  IMAD R21, R8, 0x800, R21 ;  /* 0x0000080008157824 */ /* 0x000fe200078e0215 */
[----:B------:R-:W-:Y:S01]  /*5d80*/  R2UR UR10, R22 ;  /* 0x00000000160a72ca */ /* 0x000fe200000e0000 */
[----:B------:R-:W-:Y:S01]  /*5d90*/  UIADD3 UR26, UP1, UR24, 0x1f0, URZ ;  /* 0x000001f0181a7890 */ /* 0x000fe2000ff3e03f */
[----:B------:R-:W-:Y:S01]  /*5da0*/  R2UR UR5, R9 ;  /* 0x00000000090572ca */ /* 0x000fe200000e0000 */
[----:B------:R-:W-:Y:S01]  /*5db0*/  UIADD3.X UR7, URZ, UR25, URZ, UP0, !UPT ;  /* 0x000000193f077290 */ /* 0x000fe200087fe43f */
[----:B------:R-:W-:Y:S01]  /*5dc0*/  R2UR UR8, R21 ;  /* 0x00000000150872ca */ /* 0x000fe200000e0000 */
[----:B------:R-:W-:Y:S01]  /*5dd0*/  VIADD R8, R8, 0x1 ;  /* 0x0000000108087836 */ /* 0x000fe20000000000 */
[----:B------:R-:W-:Y:S01]  /*5de0*/  R2UR UR12, R16 ;  /* 0x00000000100c72ca */ /* 0x000fe200000e0000 */
[----:B------:R-:W-:Y:S01]  /*5df0*/  UIADD3.X UR27, URZ, UR25, URZ, UP1, !UPT ;  /* 0x000000193f1b7290 */ /* 0x000fe20008ffe43f */
[----:B------:R-:W-:Y:S01]  /*5e00*/  R2UR UR19, R20 ;  /* 0x00000000141372ca */ /* 0x000fe200000e0000 */
[----:B------:R-:W-:Y:S01]  /*5e10*/  UMOV UR20, 0x30000 ;  /* 0x0003000000147882 */ /* 0x000fe20000000000 */
[----:B------:R-:W-:Y:S01]  /*5e20*/  ISETP.GT.AND P1, PT, R6, 0x1, PT ;  /* 0x000000010600780c */ /* 0x000fe20003f24270 */
[----:B------:R-:W-:Y:S01]  /*5e30*/  UMOV UR14, 0x0 ;  /* 0x00000000000e7882 */ /* 0x000fe20000000000 */
[----:B------:R-:W-:Y:S01]  /*5e40*/  UMOV UR15, 0x10000000 ;  /* 0x10000000000f7882 */ /* 0x000fe20000000000 */
[----:B------:R-:W-:Y:S01]  /*5e50*/  ISETP.NE.AND P0, PT, R8, 0x5, PT ;  /* 0x000000050800780c */ /* 0x000fe20003f05270 */
[----:B------:R-:W-:Y:S01]  /*5e60*/  VIADD R22, R22, 0x20 ;  /* 0x0000002016167836 */ /* 0x000fe20000000000 */
[----:B------:R-:W-:-:S02]  /*5e70*/  UIADD3 UR5, UR5, 0x100, URZ ;  /* 0x0000010005057890 */ /* 0x000fc4000fffe03f */
[----:B------:R-:W-:Y:S01]  /*5e80*/  UIADD3 UR16, UR8, 0x5100, URZ ;  /* 0x0000510008107890 */ /* 0x000fe2000fffe03f */
[----:B------:R-:W-:Y:S02]  /*5e90*/  SEL R18, RZ, 0x1, P0 ;  /* 0x00000001ff127807 */ /* 0x000fe40000000000 */
[----:B------:R-:W-:Y:S02]  /*5ea0*/  SEL R8, R8, RZ, P0 ;  /* 0x000000ff08087207 */ /* 0x000fe40000000000 */
[----:B------:R-:W-:Y:S01]  /*5eb0*/  UMOV UR8, UR5 ;  /* 0x0000000500087c82 */ /* 0x000fe20008000000 */
[----:B------:R-:W-:Y:S01]  /*5ec0*/  LOP3.LUT R7, R7, R18, RZ, 0x3c, !PT ;  /* 0x0000001207077212 */ /* 0x000fe200078e3cff */
[----:B------:R0:W-:Y:S02]  /*5ed0*/  UTMALDG.3D.MULTICAST [UR8], [UR6], UR20, desc[UR14] ;  /* 0x00000e08060073b4 */ /* 0x0001e40008011814 */
[----:B0-----:R-:W-:Y:S01]  /*5ee0*/  UMOV UR8, UR16 ;  /* 0x0000001000087c82 */ /* 0x001fe20008000000 */
[----:B------:R-:W-:-:S02]  /*5ef0*/  UMOV UR11, UR19 ;  /* 0x00000013000b7c82 */ /* 0x000fc40008000000 */
[----:B------:R0:W-:Y:S02]  /*5f00*/  UTMALDG.3D [UR8], [UR26], desc[UR14] ;  /* 0x00000e081a0075b4 */ /* 0x0001e40008011000 */
[----:B0-----:R-:W-:Y:S05]  /*5f10*/  @P1 BRA `(.L_x_117) ;  /* 0xfffffffc00401947 */ /* 0x001fea000383ffff */
.L_x_114:
[----:B------:R-:W-:Y:S05]  /*5f20*/  BSYNC B1 ;  /* 0x0000000000017941 */ /* 0x000fea0003800000 */
.L_x_113:
[----:B------:R-:W-:Y:S01]  /*5f30*/  LOP3.LUT P1, RZ, R14, 0xff, RZ, 0xc0, !PT ;  /* 0x000000ff0eff7812 */ /* 0x000fe2000782c0ff */
[C---:B------:R-:W-:Y:S01]  /*5f40*/  IMAD.IADD R17, R10.reuse, 0x1, R17 ;  /* 0x000000010a117824 */ /* 0x040fe200078e0211 */
[----:B------:R-:W-:Y:S01]  /*5f50*/  ULDC.64 UR6, c[0x0][0x650] ;  /* 0x0001940000067ab9 */ /* 0x000fe20000000a00 */
[C---:B------:R-:W-:Y:S01]  /*5f60*/  ISETP.GE.U32.AND P2, PT, R10.reuse, 0x5, PT ;  /* 0x000000050a00780c */ /* 0x040fe20003f46070 */
[----:B------:R-:W-:Y:S01]  /*5f70*/  BSSY B1, `(.L_x_118) ;  /* 0x0000069000017945 */ /* 0x000fe20003800000 */
[----:B------:R-:W-:Y:S01]  /*5f80*/  IMAD.MOV.U32 R18, RZ, RZ, -0x1 ;  /* 0xffffffffff127424 */ /* 0x000fe200078e00ff */
[----:B------:R-:W-:Y:S01]  /*5f90*/  ISETP.GT.U32.AND P0, PT, R17, 0x4, PT ;  /* 0x000000041100780c */ /* 0x000fe20003f04070 */
[----:B------:R-:W-:Y:S01]  /*5fa0*/  IMAD.MOV.U32 R13, RZ, RZ, -0x1 ;  /* 0xffffffffff0d7424 */ /* 0x000fe200078e00ff */
[----:B------:R-:W-:Y:S01]  /*5fb0*/  PRMT R14, RZ, 0x7610, R14 ;  /* 0x00007610ff0e7816 */ /* 0x000fe2000000000e */
[----:B------:R-:W-:Y:S01]  /*5fc0*/  IMAD.MOV.U32 R16, RZ, RZ, -0x1 ;  /* 0xffffffffff107424 */ /* 0x000fe200078e00ff */
[----:B------:R-:W-:-:S03]  /*5fd0*/  ISETP.LT.U32.AND P0, PT, R10, 0x5, P0 ;  /* 0x000000050a00780c */ /* 0x000fc60000701070 */
[----:B------:R-:W0:Y:S01]  /*5fe0*/  @P1 S2R R11, SR_CgaCtaId ;  /* 0x00000000000b1919 */ /* 0x000e220000008800 */
[----:B------:R-:W-:-:S04]  /*5ff0*/  @P1 MOV R6, 0x400 ;  /* 0x0000040000061802 */ /* 0x000fc80000000f00 */
[----:B0-----:R-:W-:Y:S01]  /*6000*/  @P1 LEA R8, R11, R6, 0x18 ;  /* 0x000000060b081211 */ /* 0x001fe200078ec0ff */
[----:B------:R-:W-:Y:S01]  /*6010*/  IMAD.WIDE.U32 R6, R17, -0x33333333, RZ ;  /* 0xcccccccd11067825 */ /* 0x000fe200078e00ff */
[----:B------:R-:W-:Y:S02]  /*6020*/  SEL R6, RZ, 0x1, !P0 ;  /* 0x00000001ff067807 */ /* 0x000fe40004000000 */
[----:B------:R0:W-:Y:S01]  /*6030*/  @P1 SYNCS.ARRIVE.TRANS64.A1T0 RZ, [R8+URZ+0x68], RZ ;  /* 0x000068ff08ff19a7 */ /* 0x0001e2000810003f */
[----:B------:R-:W-:Y:S02]  /*6040*/  IADD3 R4, P1, R4, UR22, RZ ;  /* 0x0000001604047c10 */ /* 0x000fe4000ff3e0ff */
[----:B------:R-:W-:Y:S02]  /*6050*/  LOP3.LUT R3, R3, R6, RZ, 0x3c, !PT ;  /* 0x0000000603037212 */ /* 0x000fe400078e3cff */
[----:B------:R-:W-:Y:S02]  /*6060*/  IADD3.X R5, R5, UR13, RZ, P1, !PT ;  /* 0x0000000d05057c10 */ /* 0x000fe40008ffe4ff */
[----:B------:R-:W-:-:S02]  /*6070*/  ISETP.GE.U32.AND P0, PT, R4, UR6, PT ;  /* 0x0000000604007c0c */ /* 0x000fc4000bf06070 */
[----:B0-----:R-:W-:Y:S02]  /*6080*/  SHF.R.U32.HI R8, RZ, 0x2, R7 ;  /* 0x00000002ff087819 */ /* 0x001fe40000011607 */
[----:B------:R-:W-:Y:S02]  /*6090*/  ISETP.GE.U32.AND.EX P0, PT, R5, UR7, PT, P0 ;  /* 0x0000000705007c0c */ /* 0x000fe4000bf06100 */
[----:B------:R-:W-:Y:S01]  /*60a0*/  @P2 LOP3.LUT R3, R3, 0x1, R8, 0x78, !PT ;  /* 0x0000000103032812 */ /* 0x000fe200078e7808 */
[----:B------:R-:W-:Y:S01]  /*60b0*/  IMAD R17, R8, -0x5, R17 ;  /* 0xfffffffb08117824 */ /* 0x000fe200078e0211 */
[----:B------:R-:W-:-:S09]  /*60c0*/  PRMT R6, RZ, 0x7610, R6 ;  /* 0x00007610ff067816 */ /* 0x000fd20000000006 */
[----:B------:R-:W-:Y:S05]  /*60d0*/  @P0 BRA `(.L_x_119) ;  /* 0x0000000400480947 */ /* 0x000fea0003800000 */
[----:B------:R-:W0:Y:S01]  /*60e0*/  S2R R18, SR_CTAID.X ;  /* 0x0000000000127919 */ /* 0x000e220000002500 */
[----:B------:R-:W-:Y:S01]  /*60f0*/  ULDC.64 UR6, c[0x0][0x628] ;  /* 0x00018a0000067ab9 */ /* 0x000fe20000000a00 */
[----:B------:R-:W1:Y:S01]  /*6100*/  LDC R19, c[0x0][0x144] ;  /* 0x00005100ff137b82 */ /* 0x000e620000000800 */
[----:B------:R-:W-:Y:S01]  /*6110*/  ISETP.NE.U32.AND P0, PT, RZ, UR6, PT ;  /* 0x00000006ff007c0c */ /* 0x000fe2000bf05070 */
[----:B------:R-:W2:Y:S01]  /*6120*/  S2R R13, SR_CTAID.Y ;  /* 0x00000000000d7919 */ /* 0x000ea20000002600 */
[----:B------:R-:W-:Y:S01]  /*6130*/  ULDC UR8, c[0x0][0x630] ;  /* 0x00018c0000087ab9 */ /* 0x000fe20000000800 */
[----:B------:R-:W-:Y:S01]  /*6140*/  ULDC UR9, c[0x0][0x150] ;  /* 0x0000540000097ab9 */ /* 0x000fe20000000800 */
[----:B------:R-:W-:Y:S01]  /*6150*/  ISETP.NE.AND.EX P0, PT, RZ, UR7, PT, P0 ;  /* 0x00000007ff007c0c */ /* 0x000fe2000bf05300 */
[----:B------:R-:W-:Y:S02]  /*6160*/  IMAD.MOV.U32 R6, RZ, RZ, R4 ;  /* 0x000000ffff067224 */ /* 0x000fe400078e0004 */
[----:B------:R-:W-:Y:S01]  /*6170*/  IMAD.MOV.U32 R7, RZ, RZ, R5 ;  /* 0x000000ffff077224 */ /* 0x000fe200078e0005 */
[----:B0-----:R-:W-:-:S09]  /*6180*/  I2FP.F32.U32 R20, R18 ;  /* 0x0000001200147245 */ /* 0x001fd20000201000 */
[----:B------:R-:W-:Y:S05]  /*6190*/  @!P0 BRA `(.L_x_120) ;  /* 0x0000000000288947 */ /* 0x000fea0003800000 */
[----:B------:R-:W-:Y:S02]  /*61a0*/  ULDC UR5, c[0x0][0x634] ;  /* 0x00018d0000057ab9 */ /* 0x000fe40000000800 */
[----:B------:R-:W-:-:S05]  /*61b0*/  IADD3 R7, P0, R4, UR5, RZ ;  /* 0x0000000504077c10 */ /* 0x000fca000ff1e0ff */
[----:B------:R-:W-:-:S04]  /*61c0*/  IMAD.X R21, RZ, RZ, R5, P0 ;  /* 0x000000ffff157224 */ /* 0x000fc800000e0605 */
[----:B------:R-:W-:-:S04]  /*61d0*/  IMAD.WIDE.U32 R8, R21, UR6, RZ ;  /* 0x0000000615087c25 */ /* 0x000fc8000f8e00ff */
[----:B------:R-:W-:-:S04]  /*61e0*/  IMAD.WIDE.U32 R8, P0, R7, UR7, R8 ;  /* 0x0000000707087c25 */ /* 0x000fc8000f800008 */
[----:B------:R-:W-:-:S04]  /*61f0*/  IMAD.WIDE.U32 R6, R7, UR6, RZ ;  /* 0x0000000607067c25 */ /* 0x000fc8000f8e00ff */
[----:B------:R-:W-:Y:S01]  /*6200*/  IMAD.MOV.U32 R6, RZ, RZ, R9 ;  /* 0x000000ffff067224 */ /* 0x000fe200078e0009 */
[----:B------:R-:W-:Y:S01]  /*6210*/  IADD3 RZ, P1, R7, R8, RZ ;  /* 0x0000000807ff7210 */ /* 0x000fe20007f3e0ff */
[----:B------:R-:W-:-:S04]  /*6220*/  IMAD.X R7, RZ, RZ, RZ, P0 ;  /* 0x000000ffff077224 */ /* 0x000fc800000e06ff */
[----:B------:R-:W-:-:S08]  /*6230*/  IMAD.WIDE.U32.X R6, R21, UR7, R6, P1 ;  /* 0x0000000715067c25 */ /* 0x000fd000088e0406 */
.L_x_120:
[----:B------:R-:W-:Y:S01]  /*6240*/  FMUL R20, R20, UR9 ;  /* 0x0000000914147c20 */ /* 0x000fe20008400000 */
[--C-:B------:R-:W-:Y:S01]  /*6250*/  SHF.R.U64 R16, R6, UR8, R7.reuse ;  /* 0x0000000806107c19 */ /* 0x100fe20008001207 */
[----:B------:R-:W-:Y:S01]  /*6260*/  ULDC.64 UR6, c[0x0][0x620] ;  /* 0x0001880000067ab9 */ /* 0x000fe20000000a00 */
[----:B------:R-:W-:Y:S01]  /*6270*/  SHF.R.U32.HI R6, RZ, UR8, R7 ;  /* 0x00000008ff067c19 */ /* 0x000fe20008011607 */
[----:B------:R-:W-:Y:S01]  /*6280*/  ULDC.64 UR8, c[0x0][0x640] ;  /* 0x0001900000087ab9 */ /* 0x000fe20000000a00 */
[----:B------:R-:W-:Y:S01]  /*6290*/  IADD3 R7, P0, RZ, -R16, RZ ;  /* 0x80000010ff077210 */ /* 0x000fe20007f1e0ff */
[----:B------:R-:W0:Y:S01]  /*62a0*/  F2I.U32.TRUNC.NTZ R20, R20 ;  /* 0x0000001400147305 */ /* 0x000e22000020f000 */
[----:B------:R-:W3:Y:S01]  /*62b0*/  LDC R22, c[0x0][0x148] ;  /* 0x00005200ff167b82 */ /* 0x000ee20000000800 */
[----:B------:R-:W-:Y:S02]  /*62c0*/  ULDC UR5, c[0x0][0x618] ;  /* 0x0001860000057ab9 */ /* 0x000fe40000000800 */
[----:B------:R-:W-:Y:S01]  /*62d0*/  IMAD.X R6, RZ, RZ, ~R6, P0 ;  /* 0x000000ffff067224 */ /* 0x000fe200000e0e06 */
[----:B------:R-:W-:-:S03]  /*62e0*/  ISETP.NE.U32.AND P0, PT, RZ, UR8, PT ;  /* 0x00000008ff007c0c */ /* 0x000fc6000bf05070 */
[----:B------:R-:W-:Y:S01]  /*62f0*/  IMAD R6, R6, UR6, RZ ;  /* 0x0000000606067c24 */ /* 0x000fe2000f8e02ff */
[----:B------:R-:W-:-:S03]  /*6300*/  ISETP.NE.AND.EX P0, PT, RZ, UR9, PT, P0 ;  /* 0x00000009ff007c0c */ /* 0x000fc6000bf05300 */
[C---:B------:R-:W-:Y:S02]  /*6310*/  IMAD R9, R7.reuse, UR7, R6 ;  /* 0x0000000707097c24 */ /* 0x040fe4000f8e0206 */
[----:B------:R-:W-:Y:S01]  /*6320*/  IMAD.WIDE.U32 R6, R7, UR6, R4 ;  /* 0x0000000607067c25 */ /* 0x000fe2000f8e0004 */
[----:B------:R-:W-:-:S03]  /*6330*/  ULDC UR6, c[0x0][0x154] ;  /* 0x0000550000067ab9 */ /* 0x000fc60000000800 */
[----:B0-----:R-:W-:Y:S02]  /*6340*/  IMAD.MOV R8, RZ, RZ, -R20 ;  /* 0x000000ffff087224 */ /* 0x001fe400078e0a14 */
[----:B------:R-:W-:Y:S02]  /*6350*/  IMAD.IADD R7, R7, 0x1, R9 ;  /* 0x0000000107077824 */ /* 0x000fe400078e0209 */
[----:B-1----:R-:W-:Y:S01]  /*6360*/  IMAD R18, R19, R8, R18 ;  /* 0x0000000813127224 */ /* 0x002fe200078e0212 */
[----:B--2---:R-:W-:Y:S02]  /*6370*/  I2FP.F32.U32 R8, R13 ;  /* 0x0000000d00087245 */ /* 0x004fe40000201000 */
[--C-:B------:R-:W-:Y:S02]  /*6380*/  SHF.R.U64 R19, R6, UR5, R7.reuse ;  /* 0x0000000506137c19 */ /* 0x100fe40008001207 */
[----:B------:R-:W-:Y:S01]  /*6390*/  SHF.R.U32.HI R6, RZ, UR5, R7 ;  /* 0x00000005ff067c19 */ /* 0x000fe20008011607 */
[----:B------:R-:W-:Y:S01]  /*63a0*/  FMUL R8, R8, UR6 ;  /* 0x0000000608087c20 */ /* 0x000fe20008400000 */
[----:B------:R-:W-:-:S02]  /*63b0*/  ULDC UR5, c[0x0][0x608] ;  /* 0x0001820000057ab9 */ /* 0x000fc40000000800 */
[--C-:B------:R-:W-:Y:S01]  /*63c0*/  SHF.R.U64 R21, R19, UR5, R6.reuse ;  /* 0x0000000513157c19 */ /* 0x100fe20008001206 */
[----:B------:R0:W1:Y:S01]  /*63d0*/  F2I.U32.TRUNC.NTZ R24, R8 ;  /* 0x0000000800187305 */ /* 0x000062000020f000 */
[----:B------:R-:W-:Y:S01]  /*63e0*/  SHF.R.U32.HI R6, RZ, UR5, R6 ;  /* 0x00000005ff067c19 */ /* 0x000fe20008011606 */
[----:B------:R-:W-:-:S03]  /*63f0*/  ULDC UR5, c[0x0][0x658] ;  /* 0x0001960000057ab9 */ /* 0x000fc60000000800 */
[--C-:B------:R-:W-:Y:S02]  /*6400*/  SHF.R.U64 R20, R21, UR5, R6.reuse ;  /* 0x0000000515147c19 */ /* 0x100fe40008001206 */
[----:B------:R-:W-:-:S03]  /*6410*/  SHF.R.U32.HI R23, RZ, UR5, R6 ;  /* 0x00000005ff177c19 */ /* 0x000fc60008011606 */
[----:B------:R-:W-:Y:S02]  /*6420*/  IMAD.MOV.U32 R6, RZ, RZ, R20 ;  /* 0x000000ffff067224 */ /* 0x000fe400078e0014 */
[----:B------:R-:W-:Y:S01]  /*6430*/  IMAD.MOV.U32 R7, RZ, RZ, R23 ;  /* 0x000000ffff077224 */ /* 0x000fe200078e0017 */
[----:B0-----:R-:W-:Y:S06]  /*6440*/  @!P0 BRA `(.L_x_121) ;  /* 0x0000000000288947 */ /* 0x001fec0003800000 */
        /* <DEDUP_REMOVED lines=10> */
.L_x_121:
[----:B------:R-:W-:Y:S01]  /*64f0*/  ULDC UR5, c[0x0][0x648] ;  /* 0x0001920000057ab9 */ /* 0x000fe20000000800 */
[----:B------:R-:W-:Y:S01]  /*6500*/  LOP3.LUT R21, R21, UR17, RZ, 0xc0, !PT ;  /* 0x0000001115157c12 */ /* 0x000fe2000f8ec0ff */
[----:B-1----:R-:W-:Y:S01]  /*6510*/  IMAD.MOV R24, RZ, RZ, -R24 ;  /* 0x000000ffff187224 */ /* 0x002fe200078e0a18 */
[----:B------:R-:W-:Y:S01]  /*6520*/  SHF.R.U64 R6, R6, UR5, R7 ;  /* 0x0000000506067c19 */ /* 0x000fe20008001207 */
[----:B------:R-:W-:Y:S01]  /*6530*/  ULDC UR5, c[0x0][0x638] ;  /* 0x00018e0000057ab9 */ /* 0x000fe20000000800 */
[----:B------:R-:W-:Y:S01]  /*6540*/  LOP3.LUT R19, R19, UR4, RZ, 0xc0, !PT ;  /* 0x0000000413137c12 */ /* 0x000fe2000f8ec0ff */
[----:B---3--:R-:W-:Y:S01]  /*6550*/  @P4 IMAD R18, R22, R24, R13 ;  /* 0x0000001816124224 */ /* 0x008fe200078e020d */
[----:B------:R-:W-:Y:S01]  /*6560*/  ULDC UR6, c[0x0][0x610] ;  /* 0x0001840000067ab9 */ /* 0x000fe20000000800 */
[----:B------:R-:W-:Y:S02]  /*6570*/  IMAD.MOV R7, RZ, RZ, -R6 ;  /* 0x000000ffff077224 */ /* 0x000fe400078e0a06 */
[----:B------:R-:W-:-:S02]  /*6580*/  IMAD R21, R6, UR18, R21 ;  /* 0x0000001206157c24 */ /* 0x000fc4000f8e0215 */
[----:B------:R-:W-:Y:S01]  /*6590*/  IMAD R20, R7, UR5, R20 ;  /* 0x0000000507147c24 */ /* 0x000fe2000f8e0214 */
[----:B------:R-:W-:Y:S01]  /*65a0*/  ULDC UR5, c[0x0][0x600] ;  /* 0x0001800000057ab9 */ /* 0x000fe20000000800 */
[----:B------:R-:W-:Y:S02]  /*65b0*/  IMAD R18, R21, UR6, R18 ;  /* 0x0000000615127c24 */ /* 0x000fe4000f8e0212 */
[----:B------:R-:W-:Y:S02]  /*65c0*/  IMAD R7, R20, UR5, R19 ;  /* 0x0000000514077c24 */ /* 0x000fe4000f8e0213 */
[----:B------:R-:W-:-:S03]  /*65d0*/  IMAD.MOV.U32 R6, RZ, RZ, 0x1 ;  /* 0x00000001ff067424 */ /* 0x000fc600078e00ff */
[----:B------:R-:W-:Y:S02]  /*65e0*/  SEL R13, R7, R18, !P4 ;  /* 0x00000012070d7207 */ /* 0x000fe40006000000 */
[----:B------:R-:W-:-:S07]  /*65f0*/  SEL R18, R18, R7, !P4 ;  /* 0x0000000712127207 */ /* 0x000fce0006000000 */
.L_x_119:
[----:B------:R-:W-:Y:S05]  /*6600*/  BSYNC B1 ;  /* 0x0000000000017941 */ /* 0x000fea0003800000 */
.L_x_118:
[----:B------:R-:W-:-:S13]  /*6610*/  LOP3.LUT P0, RZ, R6, 0xff, RZ, 0xc0, !PT ;  /* 0x000000ff06ff7812 */ /* 0x000fda000780c0ff */
[----:B------:R-:W-:Y:S05]  /*6620*/  @P0 BRA `(.L_x_122) ;  /* 0xfffffff400440947 */ /* 0x000fea000383ffff */
[----:B------:R-:W-:Y:S05]  /*6630*/  BSYNC B0 ;  /* 0x0000000000007941 */ /* 0x000fea0003800000 */
.L_x_111:
[----:B------:R-:W-:-:S03]  /*6640*/  UMOV UR5, 0xffffffff ;  /* 0xffffffff00057882 */ /* 0x000fc60000000000 */
[----:B------:R-:W-:Y:S05]  /*6650*/  BRA.DIV UR5, `(.L_x_123) ;  /* 0x0000000605407947 */ /* 0x000fea000b800000 */
[----:B------:R-:W-:-:S13]  /*6660*/  ELECT P0, URZ, PT ;  /* 0x00000000003f782f */ /* 0x000fda0003800000 */
.L_x_138:
[----:B------:R-:W-:Y:S04]  /*6670*/  BSSY B0, `(.L_x_124) ;  /* 0x0000034000007945 */ /* 0x000fe80003800000 */
[----:B------:R-:W-:Y:S05]  /*6680*/  @!P0 BRA `(.L_x_125) ;  /* 0x0000000000c88947 */ /* 0x000fea0003800000 */
[----:B------:R-:W-:-:S04]  /*6690*/  LOP3.LUT R2, R2, 0x2, RZ, 0xfc, !PT ;  /* 0x0000000202027812 */ /* 0x000fc800078efcff */
[----:B------:R-:W-:-:S13]  /*66a0*/  ISETP.NE.AND P0, PT, R2, 0x3, PT ;  /* 0x000000030200780c */ /* 0x000fda0003f05270 */
[----:B------:R-:W-:Y:S05]  /*66b0*/  @!P0 BRA `(.L_x_126) ;  /* 0x0000000000048947 */ /* 0x000fea0003800000 */
[----:B------:R-:W-:Y:S01]  /*66c0*/  BPT.TRAP 0x1 ;  /* 0x000000040000795c */ /* 0x000fe20000300000 */
.L_x_126:
[----:B------:R-:W0:Y:S01]  /*66d0*/  S2R R5, SR_CgaCtaId ;  /* 0x0000000000057919 */ /* 0x000e220000008800 */
[----:B------:R-:W-:Y:S02]  /*66e0*/  MOV R0, 0x400 ;  /* 0x0000040000007802 */ /* 0x000fe40000000f00 */
[----:B------:R-:W-:Y:S02]  /*66f0*/  SHF.L.U32 R4, R3, 0x1f, RZ ;  /* 0x0000001f03047819 */ /* 0x000fe400000006ff */
[----:B0-----:R-:W-:-:S05]  /*6700*/  LEA R0, R5, R0, 0x18 ;  /* 0x0000000005007211 */ /* 0x001fca00078ec0ff */
[----:B------:R-:W-:-:S04]  /*6710*/  VIADD R0, R0, 0x28 ;  /* 0x0000002800007836 */ /* 0x000fc80000000000 */
[C---:B------:R-:W-:Y:S02]  /*6720*/  IMAD R7, R17.reuse, 0x8, R0 ;  /* 0x0000000811077824 */ /* 0x040fe400078e0200 */
[----:B------:R-:W-:Y:S02]  /*6730*/  VIADD R17, R17, 0x1 ;  /* 0x0000000111117836 */ /* 0x000fe40000000000 */
[----:B------:R-:W0:Y:S03]  /*6740*/  SYNCS.PHASECHK.TRANS64.TRYWAIT P0, [R7+URZ], R4 ;  /* 0x00000004070075a7 */ /* 0x000e26000800017f */
[----:B------:R-:W-:-:S04]  /*6750*/  ISETP.NE.AND P1, PT, R17, 0x5, PT ;  /* 0x000000051100780c */ /* 0x000fc80003f25270 */
[----:B------:R-:W-:Y:S02]  /*6760*/  SEL R2, RZ, 0x1, P1 ;  /* 0x00000001ff027807 */ /* 0x000fe40000800000 */
[----:B------:R-:W-:Y:S02]  /*6770*/  SEL R17, R17, RZ, P1 ;  /* 0x000000ff11117207 */ /* 0x000fe40000800000 */
[----:B------:R-:W-:-:S03]  /*6780*/  LOP3.LUT R6, R3, R2, RZ, 0x3c, !PT ;  /* 0x0000000203067212 */ /* 0x000fc600078e3cff */
[----:B------:R-:W-:Y:S01]  /*6790*/  IMAD R8, R17, 0x8, R0 ;  /* 0x0000000811087824 */ /* 0x000fe200078e0200 */
[----:B------:R-:W-:Y:S01]  /*67a0*/  SHF.L.U32 R5, R6, 0x1f, RZ ;  /* 0x0000001f06057819 */ /* 0x000fe200000006ff */
[----:B0-----:R-:W-:Y:S06]  /*67b0*/  @!P0 BRA `(.L_x_127) ;  /* 0x0000000400088947 */ /* 0x001fec0003800000 */
.L_x_139:
[----:B------:R-:W1:Y:S01]  /*67c0*/  SYNCS.PHASECHK.TRANS64.TRYWAIT P0, [R8+URZ], R5 ;  /* 0x00000005080075a7 */ /* 0x000e62000800017f */
[----:B------:R-:W-:-:S05]  /*67d0*/  VIADD R2, R17, 0x1 ;  /* 0x0000000111027836 */ /* 0x000fca0000000000 */
[----:B------:R-:W-:-:S04]  /*67e0*/  ISETP.NE.AND P1, PT, R2, 0x5, PT ;  /* 0x000000050200780c */ /* 0x000fc80003f25270 */
[----:B------:R-:W-:Y:S02]  /*67f0*/  SEL R3, RZ, 0x1, P1 ;  /* 0x00000001ff037807 */ /* 0x000fe40000800000 */
[----:B0-----:R-:W-:Y:S02]  /*6800*/  SEL R7, R2, RZ, P1 ;  /* 0x000000ff02077207 */ /* 0x001fe40000800000 */
[----:B------:R-:W-:-:S03]  /*6810*/  LOP3.LUT R6, R6, R3, RZ, 0x3c, !PT ;  /* 0x0000000306067212 */ /* 0x000fc600078e3cff */
[----:B------:R-:W-:Y:S01]  /*6820*/  IMAD R9, R7, 0x8, R0 ;  /* 0x0000000807097824 */ /* 0x000fe200078e0200 */
[----:B------:R-:W-:Y:S01]  /*6830*/  SHF.L.U32 R4, R6, 0x1f, RZ ;  /* 0x0000001f06047819 */ /* 0x000fe200000006ff */
[----:B-1----:R-:W-:Y:S06]  /*6840*/  @!P0 BRA `(.L_x_128) ;  /* 0x0000000000f88947 */ /* 0x002fec0003800000 */
.L_x_140:
[----:B------:R-:W1:Y:S01]  /*6850*/  SYNCS.PHASECHK.TRANS64.TRYWAIT P0, [R9+URZ], R4 ;  /* 0x00000004090075a7 */ /* 0x000e62000800017f */
[----:B------:R-:W-:-:S05]  /*6860*/  VIADD R2, R7, 0x1 ;  /* 0x0000000107027836 */ /* 0x000fca0000000000 */
[----:B------:R-:W-:-:S04]  /*6870*/  ISETP.NE.AND P1, PT, R2, 0x5, PT ;  /* 0x000000050200780c */ /* 0x000fc80003f25270 */
[----:B------:R-:W-:Y:S02]  /*6880*/  SEL R3, RZ, 0x1, P1 ;  /* 0x00000001ff037807 */ /* 0x000fe40000800000 */
[----:B------:R-:W-:Y:S02]  /*6890*/  SEL R7, R2, RZ, P1 ;  /* 0x000000ff02077207 */ /* 0x000fe40000800000 */
[----:B------:R-:W-:-:S03]  /*68a0*/  LOP3.LUT R11, R6, R3, RZ, 0x3c, !PT ;  /* 0x00000003060b7212 */ /* 0x000fc600078e3cff */
[----:B------:R-:W-:Y:S01]  /*68b0*/  IMAD R6, R7, 0x8, R0 ;  /* 0x0000000807067824 */ /* 0x000fe200078e0200 */
[----:B0-----:R-:W-:Y:S01]  /*68c0*/  SHF.L.U32 R5, R11, 0x1f, RZ ;  /* 0x0000001f0b057819 */ /* 0x001fe200000006ff */
[----:B-1----:R-:W-:Y:S06]  /*68d0*/  @!P0 BRA `(.L_x_129) ;  /* 0x0000000000e88947 */ /* 0x002fec0003800000 */
.L_x_141:
[----:B------:R-:W1:Y:S01]  /*68e0*/  SYNCS.PHASECHK.TRANS64.TRYWAIT P0, [R6+URZ], R5 ;  /* 0x00000005060075a7 */ /* 0x000e62000800017f */
[----:B------:R-:W-:-:S05]  /*68f0*/  VIADD R2, R7, 0x1 ;  /* 0x0000000107027836 */ /* 0x000fca0000000000 */
[----:B------:R-:W-:-:S04]  /*6900*/  ISETP.NE.AND P1, PT, R2, 0x5, PT ;  /* 0x000000050200780c */ /* 0x000fc80003f25270 */
[----:B0-----:R-:W-:Y:S02]  /*6910*/  SEL R4, RZ, 0x1, P1 ;  /* 0x00000001ff047807 */ /* 0x001fe40000800000 */
[----:B------:R-:W-:Y:S02]  /*6920*/  SEL R3, R2, RZ, P1 ;  /* 0x000000ff02037207 */ /* 0x000fe40000800000 */
[----:B------:R-:W-:Y:S01]  /*6930*/  LOP3.LUT R4, R11, R4, RZ, 0x3c, !PT ;  /* 0x000000040b047212 */ /* 0x000fe200078e3cff */
[----:B-1----:R-:W-:Y:S06]  /*6940*/  @!P0 BRA `(.L_x_130) ;  /* 0x0000000000e08947 */ /* 0x002fec0003800000 */
.L_x_142:
[----:B------:R-:W-:Y:S01]  /*6950*/  IMAD R3, R3, 0x8, R0 ;  /* 0x0000000803037824 */ /* 0x000fe200078e0200 */
[----:B------:R-:W-:-:S07]  /*6960*/  SHF.L.U32 R0, R4, 0x1f, RZ ;  /* 0x0000001f04007819 */ /* 0x000fce00000006ff */
.L_x_131:
[----:B-1----:R1:W2:Y:S02]  /*6970*/  SYNCS.PHASECHK.TRANS64.TRYWAIT P0, [R3+URZ], R0 ;  /* 0x00000000030075a7 */ /* 0x0022a4000800017f */
[----:B--2---:R-:W-:Y:S05]  /*6980*/  @!P0 NANOSLEEP.SYNCS 0x989680 ;  /* 0x009896800000895d */ /* 0x004fea0003900000 */
[----:B------:R-:W2:Y:S02]  /*6990*/  @!P0 SYNCS.PHASECHK.TRANS64 P0, [R3+URZ], R0 ;  /* 0x00000000030085a7 */ /* 0x000ea4000800007f */
[----:B--2---:R-:W-:Y:S05]  /*69a0*/  @!P0 BRA `(.L_x_131) ;  /* 0xfffffffc00f08947 */ /* 0x004fea000383ffff */
.L_x_125:
[----:B------:R-:W-:Y:S05]  /*69b0*/  BSYNC B0 ;  /* 0x0000000000007941 */ /* 0x000fea0003800000 */
.L_x_124:
[----:B------:R-:W-:Y:S05]  /*69c0*/  EXIT ;  /* 0x000000000000794d */ /* 0x000fea0003800000 */
.L_x_21:
[----:B-1----:R-:W-:-:S04]  /*69d0*/  IMAD.U32 R9, RZ, RZ, UR6 ;  /* 0x00000006ff097e24 */ /* 0x002fc8000f8e00ff */
[----:B------:R1:W4:Y:S03]  /*69e0*/  SYNCS.PHASECHK.TRANS64.TRYWAIT P1, [R9+URZ], R8 ;  /* 0x00000008090075a7 */ /* 0x000326000802017f */
[----:B----4-:R-:W-:Y:S05]  /*69f0*/  @!P1 NANOSLEEP.SYNCS 0x989680 ;  /* 0x009896800000995d */ /* 0x010fea0003900000 */
[----:B------:R-:W4:Y:S02]  /*6a00*/  @!P1 SYNCS.PHASECHK.TRANS64 P1, [R9+URZ], R8 ;  /* 0x00000008090095a7 */ /* 0x000f24000802007f */
[----:B----4-:R-:W-:Y:S05]  /*6a10*/  @!P1 BRA `(.L_x_21) ;  /* 0xfffffffc00ec9947 */ /* 0x010fea000383ffff */
[----:B------:R-:W-:Y:S05]  /*6a20*/  BRA `(.L_x_20) ;  /* 0xffffffa800d87947 */ /* 0x000fea000383ffff */
.L_x_27:
[----:B-1----:R-:W-:-:S04]  /*6a30*/  IMAD.U32 R13, RZ, RZ, UR12 ;  /* 0x0000000cff0d7e24 */ /* 0x002fc8000f8e00ff */
[----:B------:R1:W4:Y:S03]  /*6a40*/  SYNCS.PHASECHK.TRANS64.TRYWAIT P1, [R13+URZ], R10 ;  /* 0x0000000a0d0075a7 */ /* 0x000326000802017f */
[----:B----4-:R-:W-:Y:S05]  /*6a50*/  @!P1 NANOSLEEP.SYNCS 0x989680 ;  /* 0x009896800000995d */ /* 0x010fea0003900000 */
[----:B------:R-:W4:Y:S02]  /*6a60*/  @!P1 SYNCS.PHASECHK.TRANS64 P1, [R13+URZ], R10 ;  /* 0x0000000a0d0095a7 */ /* 0x000f24000802007f */
[----:B----4-:R-:W-:Y:S05]  /*6a70*/  @!P1 BRA `(.L_x_27) ;  /* 0xfffffffc00ec9947 */ /* 0x010fea000383ffff */
[----:B------:R-:W-:Y:S05]  /*6a80*/  BRA `(.L_x_26) ;  /* 0xffffffb000487947 */ /* 0x000fea000383ffff */
.L_x_112:
[----:B------:R-:W-:Y:S01]  /*6a90*/  BSSY B1, `(.L_x_132) ;  /* 0x0000006000017945 */ /* 0x000fe20003800000 */
[----:B------:R-:W-:-:S07]  /*6aa0*/  IMAD.MOV.U32 R6, RZ, RZ, -0x1 ;  /* 0xffffffffff067424 */ /* 0x000fce00078e00ff */
[----:B------:R-:W-:Y:S05]  /*6ab0*/  WARPSYNC.COLLECTIVE R6, `(.L_x_133) ;  /* 0x00000000060c7348 */ /* 0x000fea0003c00000 */
[----:B------:R-:W-:Y:S02]  /*6ac0*/  ELECT P0, UR62, PT ;  /* 0x00000000003e782f */ /* 0x000fe40003800000 */
[----:B------:R-:W-:Y:S01]  /*6ad0*/  MOV R6, UR62 ;  /* 0x0000003e00067c02 */ /* 0x000fe20008000f00 */
[----:B------:R-:W-:Y:S10]  /*6ae0*/  ENDCOLLECTIVE ;  /* 0x000000000000791b */ /* 0x000ff40003800000 */
.L_x_133:
[----:B------:R-:W-:Y:S05]  /*6af0*/  BSYNC B1 ;  /* 0x0000000000017941 */ /* 0x000fea0003800000 */
.L_x_132:
[----:B------:R-:W-:Y:S05]  /*6b00*/  BRA `(.L_x_134) ;  /* 0xfffffff000187947 */ /* 0x000fea000383ffff */
.L_x_115:
[----:B0-----:R0:W1:Y:S02]  /*6b10*/  SYNCS.PHASECHK.TRANS64.TRYWAIT P0, [R18+URZ+0x28], R9 ;  /* 0x00002809120075a7 */ /* 0x001064000800017f */
[----:B-1----:R-:W-:Y:S05]  /*6b20*/  @!P0 NANOSLEEP.SYNCS 0x989680 ;  /* 0x009896800000895d */ /* 0x002fea0003900000 */
[----:B------:R-:W1:Y:S02]  /*6b30*/  @!P0 SYNCS.PHASECHK.TRANS64 P0, [R18+URZ+0x28], R9 ;  /* 0x00002809120085a7 */ /* 0x000e64000800007f */
[----:B-1----:R-:W-:Y:S05]  /*6b40*/  @!P0 BRA `(.L_x_115) ;  /* 0xfffffffc00f08947 */ /* 0x002fea000383ffff */
[----:B------:R-:W-:Y:S05]  /*6b50*/  BRA `(.L_x_135) ;  /* 0xfffffff000587947 */ /* 0x000fea000383ffff */
.L_x_123:
[----:B------:R-:W-:Y:S01]  /*6b60*/  BSSY B0, `(.L_x_136) ;  /* 0x0000006000007945 */ /* 0x000fe20003800000 */
[----:B------:R-:W-:-:S07]  /*6b70*/  IMAD.MOV.U32 R6, RZ, RZ, -0x1 ;  /* 0xffffffffff067424 */ /* 0x000fce00078e00ff */
[----:B------:R-:W-:Y:S05]  /*6b80*/  WARPSYNC.COLLECTIVE R6, `(.L_x_137) ;  /* 0x00000000060c7348 */ /* 0x000fea0003c00000 */
[----:B------:R-:W-:Y:S02]  /*6b90*/  ELECT P0, UR62, PT ;  /* 0x00000000003e782f */ /* 0x000fe40003800000 */
[----:B------:R-:W-:Y:S01]  /*6ba0*/  MOV R6, UR62 ;  /* 0x0000003e00067c02 */ /* 0x000fe20008000f00 */
[----:B------:R-:W-:Y:S10]  /*6bb0*/  ENDCOLLECTIVE ;  /* 0x000000000000791b */ /* 0x000ff40003800000 */
.L_x_137:
[----:B------:R-:W-:Y:S05]  /*6bc0*/  BSYNC B0 ;  /* 0x0000000000007941 */ /* 0x000fea0003800000 */
.L_x_136:
[----:B------:R-:W-:Y:S05]  /*6bd0*/  BRA `(.L_x_138) ;  /* 0xfffffff800a47947 */ /* 0x000fea000383ffff */
.L_x_127:
[----:B0-----:R0:W1:Y:S02]  /*6be0*/  SYNCS.PHASECHK.TRANS64.TRYWAIT P0, [R7+URZ], R4 ;  /* 0x00000004070075a7 */ /* 0x001064000800017f */
[----:B-1----:R-:W-:Y:S05]  /*6bf0*/  @!P0 NANOSLEEP.SYNCS 0x989680 ;  /* 0x009896800000895d */ /* 0x002fea0003900000 */
[----:B------:R-:W1:Y:S02]  /*6c00*/  @!P0 SYNCS.PHASECHK.TRANS64 P0, [R7+URZ], R4 ;  /* 0x00000004070085a7 */ /* 0x000e64000800007f */
[----:B-1----:R-:W-:Y:S05]  /*6c10*/  @!P0 BRA `(.L_x_127) ;  /* 0xfffffffc00f08947 */ /* 0x002fea000383ffff */
[----:B------:R-:W-:Y:S05]  /*6c20*/  BRA `(.L_x_139) ;  /* 0xfffffff800e47947 */ /* 0x000fea000383ffff */
.L_x_128:
[----:B0-----:R0:W1:Y:S02]  /*6c30*/  SYNCS.PHASECHK.TRANS64.TRYWAIT P0, [R8+URZ], R5 ;  /* 0x00000005080075a7 */ /* 0x001064000800017f */
[----:B-1----:R-:W-:Y:S05]  /*6c40*/  @!P0 NANOSLEEP.SYNCS 0x989680 ;  /* 0x009896800000895d */ /* 0x002fea0003900000 */
[----:B------:R-:W1:Y:S02]  /*6c50*/  @!P0 SYNCS.PHASECHK.TRANS64 P0, [R8+URZ], R5 ;  /* 0x00000005080085a7 */ /* 0x000e64000800007f */
[----:B-1----:R-:W-:Y:S05]  /*6c60*/  @!P0 BRA `(.L_x_128) ;  /* 0xfffffffc00f08947 */ /* 0x002fea000383ffff */
[----:B------:R-:W-:Y:S05]  /*6c70*/  BRA `(.L_x_140) ;  /* 0xfffffff800f47947 */ /* 0x000fea000383ffff */
.L_x_129:
[----:B0-----:R0:W1:Y:S02]  /*6c80*/  SYNCS.PHASECHK.TRANS64.TRYWAIT P0, [R9+URZ], R4 ;  /* 0x00000004090075a7 */ /* 0x001064000800017f */
[----:B-1----:R-:W-:Y:S05]  /*6c90*/  @!P0 NANOSLEEP.SYNCS 0x989680 ;  /* 0x009896800000895d */ /* 0x002fea0003900000 */
[----:B------:R-:W1:Y:S02]  /*6ca0*/  @!P0 SYNCS.PHASECHK.TRANS64 P0, [R9+URZ], R4 ;  /* 0x00000004090085a7 */ /* 0x000e64000800007f */
[----:B-1----:R-:W-:Y:S05]  /*6cb0*/  @!P0 BRA `(.L_x_129) ;  /* 0xfffffffc00f08947 */ /* 0x002fea000383ffff */
[----:B------:R-:W-:Y:S05]  /*6cc0*/  BRA `(.L_x_141) ;  /* 0xfffffffc00047947 */ /* 0x000fea000383ffff */
.L_x_130:
[----:B0-----:R0:W1:Y:S02]  /*6cd0*/  SYNCS.PHASECHK.TRANS64.TRYWAIT P0, [R6+URZ], R5 ;  /* 0x00000005060075a7 */ /* 0x001064000800017f */
[----:B-1----:R-:W-:Y:S05]  /*6ce0*/  @!P0 NANOSLEEP.SYNCS 0x989680 ;  /* 0x009896800000895d */ /* 0x002fea0003900000 */
[----:B------:R-:W1:Y:S02]  /*6cf0*/  @!P0 SYNCS.PHASECHK.TRANS64 P0, [R6+URZ], R5 ;  /* 0x00000005060085a7 */ /* 0x000e64000800007f */
[----:B-1----:R-:W-:Y:S05]  /*6d00*/  @!P0 BRA `(.L_x_130) ;  /* 0xfffffffc00f08947 */ /* 0x002fea000383ffff */
[----:B------:R-:W-:Y:S05]  /*6d10*/  BRA `(.L_x_142) ;  /* 0xfffffffc000c7947 */ /* 0x000fea000383ffff */
.L_x_143:
[----:B------:R-:W-:-:S00]  /*6d20*/  BRA `(.L_x_143) ;  /* 0xfffffffc00fc7947 */ /* 0x000fc0000383ffff */
[----:B------:R-:W-:-:S00]  /*6d30*/  NOP ;  /* 0x0000000000007918 */ /* 0x000fc00000000000 */
        /* <DEDUP_REMOVED lines=12> */
.L_x_144:


//--------------------- .nv.shared._ZN7cutlass13device_kernelINS_4gemm6kernel13GemmUniversalIN4cute5tupleIJiiiiEEENS1_10collective13CollectiveMmaINS1_37MainloopSm90TmaGmmaWarpSpecializedFP8ILi5ENS5_IJNS4_1CILi1EEENSA_ILi2EEESB_EEENS1_35KernelTmaWarpSpecializedCooperativeEEENS5_IJNSA_ILi128EEENSA_ILi64EEENSA_ILi32EEEEEENS_12float_e4m3_tENS5_IJlSB_lEEESK_SL_NS4_8TiledMMAINS4_8MMA_AtomIJNS4_4SM904GMMA30MMA_64x64x32_F32E4M3E4M3_SS_TNILNSP_7ScaleInE1ELSR_1EEEEEENS4_6LayoutINS5_IJSC_SB_SB_EEENS5_IJSB_NSA_ILi0EEESW_EEEEENS5_IJNS4_10UnderscoreESZ_SZ_EEEEENS4_23SM90_TMA_LOAD_MULTICASTENS4_14ComposedLayoutINS4_7SwizzleILi1ELi4ELi3EEENS4_18smem_ptr_flag_bitsILi8EEENSU_INS5_IJNSA_ILi8EEESI_EEENS5_IJSI_SB_EEEEEEEvNS4_8identityENS4_13SM90_TMA_LOADES1C_vS1D_EENS_8epilogue10collective6detail29Sm90TmaWarpSpecializedAdapterINS1H_15DefaultEpilogueISK_SL_SL_NS1G_6thread17LinearCombinationISK_Li1EffLNS1L_9ScaleType4KindE0ELNS_15FloatRoundStyleE2ESK_EENS1_15EpilogueDefaultEEEEEvvEEEEvNT_6ParamsE --------------------------
	.section	.nv.shared._ZN7cutlass13device_kernelINS_4gemm6kernel13GemmUniversalIN4cute5tupleIJiiiiEEENS1_10collective13CollectiveMmaINS1_37MainloopSm90TmaGmmaWarpSpecializedFP8ILi5ENS5_IJNS4_1CILi1EEENSA_ILi2EEESB_EEENS1_35KernelTmaWarpSpecializedCooperativeEEENS5_IJNSA_ILi128EEENSA_ILi64EEENSA_ILi32EEEEEENS_12float_e4m3_tENS5_IJlSB_lEEESK_SL_NS4_8TiledMMAINS4_8MMA_AtomIJNS4_4SM904GMMA30MMA_64x64x32_F32E4M3E4M3_SS_TNILNSP_7ScaleInE1ELSR_1EEEEEENS4_6LayoutINS5_IJSC_SB_SB_EEENS5_IJSB_NSA_ILi0EEESW_EEEEENS5_IJNS4_10UnderscoreESZ_SZ_EEEEENS4_23SM90_TMA_LOAD_MULTICASTENS4_14ComposedLayoutINS4_7SwizzleILi1ELi4ELi3EEENS4_18smem_ptr_flag_bitsILi8EEENSU_INS5_IJNSA_ILi8EEESI_EEENS5_IJSI_SB_EEEEEEEvNS4_8identityENS4_13SM90_TMA_LOADES1C_vS1D_EENS_8epilogue10collective6detail29Sm90TmaWarpSpecializedAdapterINS1H_15DefaultEpilogueISK_SL_SL_NS1G_6thread17LinearCombinationISK_Li1EffLNS1L_9ScaleType4KindE0ELNS_15FloatRoundStyleE2ESK_EENS1_15EpilogueDefaultEEEEEvvEEEEvNT_6ParamsE,"aw",@nobits
	.sectionflags	@""
	.align	16
	.zero		1024


//--------------------- .nv.shared.reserved.0     --------------------------
	.section	.nv.shared.reserved.0,"aw",@nobits
	.weak		__nv_reservedSMEM_offset_0_alias
	.size		__nv_reservedSMEM_offset_0_alias, 0, 0
	.other		__nv_reservedSMEM_offset_0_alias,@"STO_CUDA_RESERVED_SHARED STV_DEFAULT"
__nv_reservedSMEM_offset_0_alias:
	.zero		0


//--------------------- .nv.global                --------------------------
	.section	.nv.global,"aw",@nobits
.nv.global:
	.type		_ZN39_INTERNAL_0422531f_4_k_cu_aee13416_32954cute1_E,@object
	.size		_ZN39_INTERNAL_0422531f_4_k_cu_aee13416_32954cute1_E,(_ZN39_INTERNAL_0422531f_4_k_cu_aee13416_32954cuda3std3__45__cpo6cbeginE - _ZN39_INTERNAL_0422531f_4_k_cu_aee13416_32954cute1_E)
_ZN39_INTERNAL_0422531f_4_k_cu_aee13416_32954cute1_E:
	.zero		1
	.type		_ZN39_INTERNAL_0422531f_4_k_cu_aee13416_32954cuda3std3__45__cpo6cbeginE,@object
	.size		_ZN39_INTERNAL_0422531f_4_k_cu_aee13416_32954cuda3std3__45__cpo6cbeginE,(_ZN39_INTERNAL_0422531f_4_k_cu_aee13416_32954cuda3std3__48in_placeE - _ZN39_INTERNAL_0422531f_4_k_cu_aee13416_32954cuda3std3__45__cpo6cbeginE)
_ZN39_INTERNAL_0422531f_4_k_cu_aee13416_32954cuda3std3__45__cpo6cbeginE:
	.zero		1
	.type		_ZN39_INTERNAL_0422531f_4_k_cu_aee13416_32954cuda3std3__48in_placeE,@object
	.size		_ZN39_INTERNAL_0422531f_4_k_cu_aee13416_32954cuda3std3__48in_placeE,(_ZN39_INTERNAL_0422531f_4_k_cu_aee13416_32954cuda3std6ranges3__45__cpo9iter_moveE - _ZN39_INTERNAL_0422531f_4_k_cu_aee13416_32954cuda3std3__48in_placeE)
_ZN39_INTERNAL_0422531f_4_k_cu_aee13416_32954cuda3std3__48in_placeE:
	.zero		1
	.type		_ZN39_INTERNAL_0422531f_4_k_cu_aee13416_32954cuda3std6ranges3__45__cpo9iter_moveE,@object
	.size		_ZN39_INTERNAL_0422531f_4_k_cu_aee13416_32954cuda3std6ranges3__45__cpo9iter_moveE,(_ZN39_INTERNAL_0422531f_4_k_cu_aee13416_32954cuda3std3__45__cpo5beginE - _ZN39_INTERNAL_0422531f_4_k_cu_aee13416_32954cuda3std6ranges3__45__cpo9iter_moveE)
_ZN39_INTERNAL_0422531f_4_k_cu_aee13416_32954cuda3std6ranges3__45__cpo9iter_moveE:
	.zero		1
	.type		_ZN39_INTERNAL_0422531f_4_k_cu_aee13416_32954cuda3std3__45__cpo5beginE,@object
	.size		_ZN39_INTERNAL_0422531f_4_k_cu_aee13416_32954cuda3std3__45__cpo5beginE,(_ZN39_INTERNAL_0422531f_4_k_cu_aee13416_32954cuda3std3__441_GLOBAL__N__0422531f_4_k_cu_aee13416_32956ignoreE - _ZN39_INTERNAL_0422531f_4_k_cu_aee13416_32954cuda3std3__45__cpo5beginE)
_ZN39_INTERNAL_0422531f_4_k_cu_aee13416_32954cuda3std3__45__cpo5beginE:
	.zero		1
	.type		_ZN39_INTERNAL_0422531f_4_k_cu_aee13416_32954cuda3std3__441_GLOBAL__N__0422531f_4_k_cu_aee13416_32956ignoreE,@object
	.size		_ZN39_INTERNAL_0422531f_4_k_cu_aee13416_32954cuda3std3__441_GLOBAL__N__0422531f_4_k_cu_aee13416_32956ignoreE,(_ZN39_INTERNAL_0422531f_4_k_cu_aee13416_32954cute7productE - _ZN39_INTERNAL_0422531f_4_k_cu_aee13416_32954cuda3std3__441_GLOBAL__N__0422531f_4_k_cu_aee13416_32956ignoreE)
_ZN39_INTERNAL_0422531f_4_k_cu_aee13416_32954cuda3std3__441_GLOBAL__N__0422531f_4_k_cu_aee13416_32956ignoreE:
	.zero		1
	.type		_ZN39_INTERNAL_0422531f_4_k_cu_aee13416_32954cute7productE,@object
	.size		_ZN39_INTERNAL_0422531f_4_k_cu_aee13416_32954cute7productE,(_ZN39_INTERNAL_0422531f_4_k_cu_aee13416_32954cuda3std3__45__cpo3endE - _ZN39_INTERNAL_0422531f_4_k_cu_aee13416_32954cute7productE)
_ZN39_INTERNAL_0422531f_4_k_cu_aee13416_32954cute7productE:
	.zero		1
	.type		_ZN39_INTERNAL_0422531f_4_k_cu_aee13416_32954cuda3std3__45__cpo3endE,@object
	.size		_ZN39_INTERNAL_0422531f_4_k_cu_aee13416_32954cuda3std3__45__cpo3endE,(_ZN39_INTERNAL_0422531f_4_k_cu_aee13416_32954cuda3std3__419piecewise_constructE - _ZN39_INTERNAL_0422531f_4_k_cu_aee13416_32954cuda3std3__45__cpo3endE)
_ZN39_INTERNAL_0422531f_4_k_cu_aee13416_32954cuda3std3__45__cpo3endE:
	.zero		1
	.type		_ZN39_INTERNAL_0422531f_4_k_cu_aee13416_32954cuda3std3__419piecewise_constructE,@object
	.size		_ZN39_INTERNAL_0422531f_4_k_cu_aee13416_32954cuda3std3__419piecewise_constructE,(_ZN39_INTERNAL_0422531f_4_k_cu_aee13416_32954cuda3std3__45__cpo4cendE - _ZN39_INTERNAL_0422531f_4_k_cu_aee13416_32954cuda3std3__419piecewise_constructE)
_ZN39_INTERNAL_0422531f_4_k_cu_aee13416_32954cuda3std3__419piecewise_constructE:
	.zero		1
	.type		_ZN39_INTERNAL_0422531f_4_k_cu_aee13416_32954cuda3std3__45__cpo4cendE,@object
	.size		_ZN39_INTERNAL_0422531f_4_k_cu_aee13416_32954cuda3std3__45__cpo4cendE,(_ZN39_INTERNAL_0422531f_4_k_cu_aee13416_32954cuda3std6ranges3__45__cpo4swapE - _ZN39_INTERNAL_0422531f_4_k_cu_aee13416_32954cuda3std3__45__cpo4cendE)
_ZN39_INTERNAL_0422531f_4_k_cu_aee13416_32954cuda3std3__45__cpo4cendE:
	.zero		1
	.type		_ZN39_INTERNAL_0422531f_4_k_cu_aee13416_32954cuda3std6ranges3__45__cpo4swapE,@object
	.size		_ZN39_INTERNAL_0422531f_4_k_cu_aee13416_32954cuda3std6ranges3__45__cpo4swapE,(.L_7 - _ZN39_INTERNAL_0422531f_4_k_cu_aee13416_32954cuda3std6ranges3__45__cpo4swapE)
_ZN39_INTERNAL_0422531f_4_k_cu_aee13416_32954cuda3std6ranges3__45__cpo4swapE:
	.zero		1
.L_7:


//--------------------- .nv.constant0._ZN7cutlass13device_kernelINS_4gemm6kernel13GemmUniversalIN4cute5tupleIJiiiiEEENS1_10collective13CollectiveMmaINS1_37MainloopSm90TmaGmmaWarpSpecializedFP8ILi5ENS5_IJNS4_1CILi1EEENSA_ILi2EEESB_EEENS1_35KernelTmaWarpSpecializedCooperativeEEENS5_IJNSA_ILi128EEENSA_ILi64EEENSA_ILi32EEEEEENS_12float_e4m3_tENS5_IJlSB_lEEESK_SL_NS4_8TiledMMAINS4_8MMA_AtomIJNS4_4SM904GMMA30MMA_64x64x32_F32E4M3E4M3_SS_TNILNSP_7ScaleInE1ELSR_1EEEEEENS4_6LayoutINS5_IJSC_SB_SB_EEENS5_IJSB_NSA_ILi0EEESW_EEEEENS5_IJNS4_10UnderscoreESZ_SZ_EEEEENS4_23SM90_TMA_LOAD_MULTICASTENS4_14ComposedLayoutINS4_7SwizzleILi1ELi4ELi3EEENS4_18smem_ptr_flag_bitsILi8EEENSU_INS5_IJNSA_ILi8EEESI_EEENS5_IJSI_SB_EEEEEEEvNS4_8identityENS4_13SM90_TMA_LOADES1C_vS1D_EENS_8epilogue10collective6detail29Sm90TmaWarpSpecializedAdapterINS1H_15DefaultEpilogueISK_SL_SL_NS1G_6thread17LinearCombinationISK_Li1EffLNS1L_9ScaleType4KindE0ELNS_15FloatRoundStyleE2ESK_EENS1_15EpilogueDefaultEEEEEvvEEEEvNT_6ParamsE --------------------------
	.section	.nv.constant0._ZN7cutlass13device_kernelINS_4gemm6kernel13GemmUniversalIN4cute5tupleIJiiiiEEENS1_10collective13CollectiveMmaINS1_37MainloopSm90TmaGmmaWarpSpecializedFP8ILi5ENS5_IJNS4_1CILi1EEENSA_ILi2EEESB_EEENS1_35KernelTmaWarpSpecializedCooperativeEEENS5_IJNSA_ILi128EEENSA_ILi64EEENSA_ILi32EEEEEENS_12float_e4m3_tENS5_IJlSB_lEEESK_SL_NS4_8TiledMMAINS4_8MMA_AtomIJNS4_4SM904GMMA30MMA_64x64x32_F32E4M3E4M3_SS_TNILNSP_7ScaleInE1ELSR_1EEEEEENS4_6LayoutINS5_IJSC_SB_SB_EEENS5_IJSB_NSA_ILi0EEESW_EEEEENS5_IJNS4_10UnderscoreESZ_SZ_EEEEENS4_23SM90_TMA_LOAD_MULTICASTENS4_14ComposedLayoutINS4_7SwizzleILi1ELi4ELi3EEENS4_18smem_ptr_flag_bitsILi8EEENSU_INS5_IJNSA_ILi8EEESI_EEENS5_IJSI_SB_EEEEEEEvNS4_8identityENS4_13SM90_TMA_LOADES1C_vS1D_EENS_8epilogue10collective6detail29Sm90TmaWarpSpecializedAdapterINS1H_15DefaultEpilogueISK_SL_SL_NS1G_6thread17LinearCombinationISK_Li1EffLNS1L_9ScaleType4KindE0ELNS_15FloatRoundStyleE2ESK_EENS1_15EpilogueDefaultEEEEEvvEEEEvNT_6ParamsE,"a",@progbits
	.sectionflags	@""
	.align	4
.nv.constant0._ZN7cutlass13device_kernelINS_4gemm6kernel13GemmUniversalIN4cute5tupleIJiiiiEEENS1_10collective13CollectiveMmaINS1_37MainloopSm90TmaGmmaWarpSpecializedFP8ILi5ENS5_IJNS4_1CILi1EEENSA_ILi2EEESB_EEENS1_35KernelTmaWarpSpecializedCooperativeEEENS5_IJNSA_ILi128EEENSA_ILi64EEENSA_ILi32EEEEEENS_12float_e4m3_tENS5_IJlSB_lEEESK_SL_NS4_8TiledMMAINS4_8MMA_AtomIJNS4_4SM904GMMA30MMA_64x64x32_F32E4M3E4M3_SS_TNILNSP_7ScaleInE1ELSR_1EEEEEENS4_6LayoutINS5_IJSC_SB_SB_EEENS5_IJSB_NSA_ILi0EEESW_EEEEENS5_IJNS4_10UnderscoreESZ_SZ_EEEEENS4_23SM90_TMA_LOAD_MULTICASTENS4_14ComposedLayoutINS4_7SwizzleILi1ELi4ELi3EEENS4_18smem_ptr_flag_bitsILi8EEENSU_INS5_IJNSA_ILi8EEESI_EEENS5_IJSI_SB_EEEEEEEvNS4_8identityENS4_13SM90_TMA_LOADES1C_vS1D_EENS_8epilogue10collective6detail29Sm90TmaWarpSpecializedAdapterINS1H_15DefaultEpilogueISK_SL_SL_NS1G_6thread17LinearCombinationISK_Li1EffLNS1L_9ScaleType4KindE0ELNS_15FloatRoundStyleE2ESK_EENS1_15EpilogueDefaultEEEEEvvEEEEvNT_6ParamsE:
	.zero		1664


//--------------------- SYMBOLS --------------------------

	.type		.nv.reservedSmem.offset0,@object
	.size		.nv.reservedSmem.offset0,0x4
